	.target	sm_90a

	.elftype	@"ET_EXEC"


//--------------------- .note.nv.tkinfo           --------------------------
	.section	.note.nv.tkinfo,"",@"SHT_NOTE"
	.sectionflags	@"SHF_NOTE_NV_TKINFO"
	.tkinfo
        /*0018*/ 	.word	0x00000002
        /*0030*/ 	.string	""
        /*0030*/ 	.string	"ptxas"
        /*0030*/ 	.string	"Cuda compilation tools, release 13.0, V13.0.88"
        /*0030*/ 	.string	"Build cuda_13.0.r13.0/compiler.36424714_0"
        /*0030*/ 	.string	"-arch sm_90a -m 64 "



//--------------------- .note.nv.cuinfo           --------------------------
	.section	.note.nv.cuinfo,"",@"SHT_NOTE"
	.sectionflags	@"SHF_NOTE_NV_CUINFO"
        /*0018*/ 	.short	0x0002
        /*001a*/ 	.short	0x005a
        /*001c*/ 	.short	0x0082
	.zero		2


//--------------------- .nv.info                  --------------------------
	.section	.nv.info,"",@"SHT_CUDA_INFO"
	.align	4


	//----- nvinfo : EIATTR_REGCOUNT
	.align		4
        /*0000*/ 	.byte	0x04, 0x2f
        /*0002*/ 	.short	(.L_15 - .L_14)
	.align		4
.L_14:
        /*0004*/ 	.word	index@(_ZN7cutlass13device_kernelINS_4gemm6kernel13GemmUniversalIN4cute5tupleIJiiiiEEENS1_10collective13CollectiveMmaINS1_34MainloopSm90TmaGmmaWarpSpecializedILi5ENS5_IJNS4_1CILi1EEESB_SB_EEENS1_35KernelTmaWarpSpecializedCooperativeEEENS5_IJNSA_ILi256EEENSA_ILi128EEESG_EEEaNS5_IJlSB_lEEEaSI_NS4_8TiledMMAINS4_8MMA_AtomIJNS4_4SM904GMMA27MMA_64x128x32_S32S8S8_SS_TNEEEENS4_6LayoutINS5_IJNSA_ILi2EEESB_SB_EEENS5_IJSB_NSA_ILi0EEESS_EEEEENS5_IJNS4_10UnderscoreESV_SV_EEEEENS4_13SM90_TMA_LOADENS4_14ComposedLayoutINS4_7SwizzleILi3ELi4ELi3EEENS4_18smem_ptr_flag_bitsILi8EEENSP_INS5_IJNSA_ILi8EEESG_EEENS5_IJSG_SB_EEEEEEEvNS4_8identityESY_S18_vS19_EENS_8epilogue10collective6detail29Sm90TmaWarpSpecializedAdapterINS1C_15DefaultEpilogueIaSI_SI_NS1B_6thread17LinearCombinationIaLi1EiiLNS1G_9ScaleType4KindE0ELNS_15FloatRoundStyleE2EaEENS1_15EpilogueDefaultEEEEEvvEEEEvNT_6ParamsE)
        /*0008*/ 	.word	0x000000a8


	//----- nvinfo : EIATTR_FRAME_SIZE
	.align		4
.L_15:
        /*000c*/ 	.byte	0x04, 0x11
        /*000e*/ 	.short	(.L_17 - .L_16)
	.align		4
.L_16:
        /*0010*/ 	.word	index@(_ZN7cutlass13device_kernelINS_4gemm6kernel13GemmUniversalIN4cute5tupleIJiiiiEEENS1_10collective13CollectiveMmaINS1_34MainloopSm90TmaGmmaWarpSpecializedILi5ENS5_IJNS4_1CILi1EEESB_SB_EEENS1_35KernelTmaWarpSpecializedCooperativeEEENS5_IJNSA_ILi256EEENSA_ILi128EEESG_EEEaNS5_IJlSB_lEEEaSI_NS4_8TiledMMAINS4_8MMA_AtomIJNS4_4SM904GMMA27MMA_64x128x32_S32S8S8_SS_TNEEEENS4_6LayoutINS5_IJNSA_ILi2EEESB_SB_EEENS5_IJSB_NSA_ILi0EEESS_EEEEENS5_IJNS4_10UnderscoreESV_SV_EEEEENS4_13SM90_TMA_LOADENS4_14ComposedLayoutINS4_7SwizzleILi3ELi4ELi3EEENS4_18smem_ptr_flag_bitsILi8EEENSP_INS5_IJNSA_ILi8EEESG_EEENS5_IJSG_SB_EEEEEEEvNS4_8identityESY_S18_vS19_EENS_8epilogue10collective6detail29Sm90TmaWarpSpecializedAdapterINS1C_15DefaultEpilogueIaSI_SI_NS1B_6thread17LinearCombinationIaLi1EiiLNS1G_9ScaleType4KindE0ELNS_15FloatRoundStyleE2EaEENS1_15EpilogueDefaultEEEEEvvEEEEvNT_6ParamsE)
        /*0014*/ 	.word	0x00000000


	//----- nvinfo : EIATTR_MIN_STACK_SIZE
	.align		4
.L_17:
        /*0018*/ 	.byte	0x04, 0x12
        /*001a*/ 	.short	(.L_19 - .L_18)
	.align		4
.L_18:
        /*001c*/ 	.word	index@(_ZN7cutlass13device_kernelINS_4gemm6kernel13GemmUniversalIN4cute5tupleIJiiiiEEENS1_10collective13CollectiveMmaINS1_34MainloopSm90TmaGmmaWarpSpecializedILi5ENS5_IJNS4_1CILi1EEESB_SB_EEENS1_35KernelTmaWarpSpecializedCooperativeEEENS5_IJNSA_ILi256EEENSA_ILi128EEESG_EEEaNS5_IJlSB_lEEEaSI_NS4_8TiledMMAINS4_8MMA_AtomIJNS4_4SM904GMMA27MMA_64x128x32_S32S8S8_SS_TNEEEENS4_6LayoutINS5_IJNSA_ILi2EEESB_SB_EEENS5_IJSB_NSA_ILi0EEESS_EEEEENS5_IJNS4_10UnderscoreESV_SV_EEEEENS4_13SM90_TMA_LOADENS4_14ComposedLayoutINS4_7SwizzleILi3ELi4ELi3EEENS4_18smem_ptr_flag_bitsILi8EEENSP_INS5_IJNSA_ILi8EEESG_EEENS5_IJSG_SB_EEEEEEEvNS4_8identityESY_S18_vS19_EENS_8epilogue10collective6detail29Sm90TmaWarpSpecializedAdapterINS1C_15DefaultEpilogueIaSI_SI_NS1B_6thread17LinearCombinationIaLi1EiiLNS1G_9ScaleType4KindE0ELNS_15FloatRoundStyleE2EaEENS1_15EpilogueDefaultEEEEEvvEEEEvNT_6ParamsE)
        /*0020*/ 	.word	0x00000000
.L_19:


//--------------------- .nv.compat                --------------------------
	.section	.nv.compat,"",@"SHT_CUDA_COMPAT_INFO"
	.align	4
        /*0000*/ 	.byte	0x02, 0x09, 0x01, 0x00, 0x02, 0x02, 0x04, 0x00, 0x02, 0x05, 0x05, 0x00, 0x03, 0x07, 0x01, 0x01
        /*0010*/ 	.byte	0x02, 0x03, 0x01, 0x00, 0x02, 0x06, 0x01, 0x00, 0x04, 0x0b, 0x08, 0x00, 0x00, 0x00, 0x00, 0x00
        /*0020*/ 	.byte	0x00, 0x00, 0x00, 0x00


//--------------------- .nv.info._ZN7cutlass13device_kernelINS_4gemm6kernel13GemmUniversalIN4cute5tupleIJiiiiEEENS1_10collective13CollectiveMmaINS1_34MainloopSm90TmaGmmaWarpSpecializedILi5ENS5_IJNS4_1CILi1EEESB_SB_EEENS1_35KernelTmaWarpSpecializedCooperativeEEENS5_IJNSA_ILi256EEENSA_ILi128EEESG_EEEaNS5_IJlSB_lEEEaSI_NS4_8TiledMMAINS4_8MMA_AtomIJNS4_4SM904GMMA27MMA_64x128x32_S32S8S8_SS_TNEEEENS4_6LayoutINS5_IJNSA_ILi2EEESB_SB_EEENS5_IJSB_NSA_ILi0EEESS_EEEEENS5_IJNS4_10UnderscoreESV_SV_EEEEENS4_13SM90_TMA_LOADENS4_14ComposedLayoutINS4_7SwizzleILi3ELi4ELi3EEENS4_18smem_ptr_flag_bitsILi8EEENSP_INS5_IJNSA_ILi8EEESG_EEENS5_IJSG_SB_EEEEEEEvNS4_8identityESY_S18_vS19_EENS_8epilogue10collective6detail29Sm90TmaWarpSpecializedAdapterINS1C_15DefaultEpilogueIaSI_SI_NS1B_6thread17LinearCombinationIaLi1EiiLNS1G_9ScaleType4KindE0ELNS_15FloatRoundStyleE2EaEENS1_15EpilogueDefaultEEEEEvvEEEEvNT_6ParamsE --------------------------
	.section	.nv.info._ZN7cutlass13device_kernelINS_4gemm6kernel13GemmUniversalIN4cute5tupleIJiiiiEEENS1_10collective13CollectiveMmaINS1_34MainloopSm90TmaGmmaWarpSpecializedILi5ENS5_IJNS4_1CILi1EEESB_SB_EEENS1_35KernelTmaWarpSpecializedCooperativeEEENS5_IJNSA_ILi256EEENSA_ILi128EEESG_EEEaNS5_IJlSB_lEEEaSI_NS4_8TiledMMAINS4_8MMA_AtomIJNS4_4SM904GMMA27MMA_64x128x32_S32S8S8_SS_TNEEEENS4_6LayoutINS5_IJNSA_ILi2EEESB_SB_EEENS5_IJSB_NSA_ILi0EEESS_EEEEENS5_IJNS4_10UnderscoreESV_SV_EEEEENS4_13SM90_TMA_LOADENS4_14ComposedLayoutINS4_7SwizzleILi3ELi4ELi3EEENS4_18smem_ptr_flag_bitsILi8EEENSP_INS5_IJNSA_ILi8EEESG_EEENS5_IJSG_SB_EEEEEEEvNS4_8identityESY_S18_vS19_EENS_8epilogue10collective6detail29Sm90TmaWarpSpecializedAdapterINS1C_15DefaultEpilogueIaSI_SI_NS1B_6thread17LinearCombinationIaLi1EiiLNS1G_9ScaleType4KindE0ELNS_15FloatRoundStyleE2EaEENS1_15EpilogueDefaultEEEEEvvEEEEvNT_6ParamsE,"",@"SHT_CUDA_INFO"
	.sectionflags	@""
	.align	4


	//----- nvinfo : EIATTR_CUDA_API_VERSION
	.align		4
        /*0000*/ 	.byte	0x04, 0x37
        /*0002*/ 	.short	(.L_21 - .L_20)
.L_20:
        /*0004*/ 	.word	0x00000082


	//----- nvinfo : EIATTR_KPARAM_INFO
	.align		4
.L_21:
        /*0008*/ 	.byte	0x04, 0x17
        /*000a*/ 	.short	(.L_23 - .L_22)
.L_22:
        /*000c*/ 	.word	0x00000000
        /*0010*/ 	.short	0x0000
        /*0012*/ 	.short	0x0070
        /*0014*/ 	.byte	0x00, 0xf0, 0x01, 0x10


	//----- nvinfo : EIATTR_SPARSE_MMA_MASK
	.align		4
.L_23:
        /*0018*/ 	.byte	0x03, 0x50
        /*001a*/ 	.short	0x0000


	//----- nvinfo : EIATTR_MAXREG_COUNT
	.align		4
        /*001c*/ 	.byte	0x03, 0x1b
        /*001e*/ 	.short	0x00a8


	//----- nvinfo : EIATTR_NUM_BARRIERS
	.align		4
        /*0020*/ 	.byte	0x02, 0x4c
        /*0022*/ 	.byte	0x01
	.zero		1


	//----- nvinfo : EIATTR_EXTERNS
	.align		4
        /*0024*/ 	.byte	0x04, 0x0f
        /*0026*/ 	.short	(.L_25 - .L_24)


	//   ....[0]....
	.align		4
.L_24:
        /*0028*/ 	.word	index@(__assertfail)


	//----- nvinfo : EIATTR_MERCURY_ISA_VERSION
	.align		4
.L_25:
        /*002c*/ 	.byte	0x03, 0x5f
        /*002e*/ 	.short	0x0101


	//----- nvinfo : EIATTR_INT_WARP_WIDE_INSTR_OFFSETS
	.align		4
        /*0030*/ 	.byte	0x04, 0x31
        /*0032*/ 	.short	(.L_27 - .L_26)


	//   ....[0]....
.L_26:
        /*0034*/ 	.word	0x000003d0


	//   ....[1]....
        /*0038*/ 	.word	0x00000400


	//   ....[2]....
        /*003c*/ 	.word	0x000004e0


	//----- nvinfo : EIATTR_COOP_GROUP_MASK_REGIDS
	.align		4
.L_27:
        /*0040*/ 	.byte	0x04, 0x29
        /*0042*/ 	.short	(.L_29 - .L_28)


	//   ....[0]....
.L_28:
        /*0044*/ 	.word	0xffffffff


	//   ....[1]....
        /*0048*/ 	.word	0xffffffff


	//   ....[2]....
        /*004c*/ 	.word	0xffffffff


	//   ....[3]....
        /*0050*/ 	.word	0xffffffff


	//   ....[4]....
        /*0054*/ 	.word	0xffffffff


	//----- nvinfo : EIATTR_COOP_GROUP_INSTR_OFFSETS
	.align		4
.L_29:
        /*0058*/ 	.byte	0x04, 0x28
        /*005a*/ 	.short	(.L_31 - .L_30)


	//   ....[0]....
.L_30:
        /*005c*/ 	.word	0x00000060


	//   ....[1]....
        /*0060*/ 	.word	0x00000070


	//   ....[2]....
        /*0064*/ 	.word	0x00000130


	//   ....[3]....
        /*0068*/ 	.word	0x000002e0


	//   ....[4]....
        /*006c*/ 	.word	0x00000f90


	//----- nvinfo : EIATTR_REG_RECONFIG
	.align		4
.L_31:
        /*0070*/ 	.byte	0x01, 0x54
	.zero		2


	//----- nvinfo : EIATTR_SYSCALL_OFFSETS
	.align		4
        /*0074*/ 	.byte	0x04, 0x46
        /*0076*/ 	.short	(.L_33 - .L_32)


	//   ....[0]....
.L_32:
        /*0078*/ 	.word	0x00001160


	//----- nvinfo : EIATTR_MBARRIER_INSTR_OFFSETS
	.align		4
.L_33:
        /*007c*/ 	.byte	0x04, 0x39
        /*007e*/ 	.short	(.L_35 - .L_34)


	//   ....[0]....
.L_34:
        /*0080*/ 	.word	0x00000230
        /*0084*/ 	.word	0x000000ff
        /*0088*/ 	.word	0x00000000
        /*008c*/ 	.short	0x0100
        /*008e*/ 	.byte	0x08
	.zero		1


	//   ....[1]....
        /*0090*/ 	.word	0x00000240
        /*0094*/ 	.word	0x000000ff
        /*0098*/ 	.word	0x00000028
        /*009c*/ 	.short	0x0100
        /*009e*/ 	.byte	0x08
	.zero		1


	//   ....[2]....
        /*00a0*/ 	.word	0x00000250
        /*00a4*/ 	.word	0x000000ff
        /*00a8*/ 	.word	0x00000008
        /*00ac*/ 	.short	0x0100
        /*00ae*/ 	.byte	0x08
	.zero		1


	//   ....[3]....
        /*00b0*/ 	.word	0x00000260
        /*00b4*/ 	.word	0x000000ff
        /*00b8*/ 	.word	0x00000030
        /*00bc*/ 	.short	0x0100
        /*00be*/ 	.byte	0x08
	.zero		1


	//   ....[4]....
        /*00c0*/ 	.word	0x00000270
        /*00c4*/ 	.word	0x000000ff
        /*00c8*/ 	.word	0x00000010
        /*00cc*/ 	.short	0x0100
        /*00ce*/ 	.byte	0x08
	.zero		1


	//   ....[5]....
        /*00d0*/ 	.word	0x00000280
        /*00d4*/ 	.word	0x000000ff
        /*00d8*/ 	.word	0x00000038
        /*00dc*/ 	.short	0x0100
        /*00de*/ 	.byte	0x08
	.zero		1


	//   ....[6]....
        /*00e0*/ 	.word	0x00000290
        /*00e4*/ 	.word	0x000000ff
        /*00e8*/ 	.word	0x00000018
        /*00ec*/ 	.short	0x0100
        /*00ee*/ 	.byte	0x08
	.zero		1


	//   ....[7]....
        /*00f0*/ 	.word	0x000002a0
        /*00f4*/ 	.word	0x000000ff
        /*00f8*/ 	.word	0x00000040
        /*00fc*/ 	.short	0x0100
        /*00fe*/ 	.byte	0x08
	.zero		1


	//   ....[8]....
        /*0100*/ 	.word	0x000002b0
        /*0104*/ 	.word	0x000000ff
        /*0108*/ 	.word	0x00000020
        /*010c*/ 	.short	0x0100
        /*010e*/ 	.byte	0x08
	.zero		1


	//   ....[9]....
        /*0110*/ 	.word	0x000002c0
        /*0114*/ 	.word	0x000000ff
        /*0118*/ 	.word	0x00000048
        /*011c*/ 	.short	0x0100
        /*011e*/ 	.byte	0x08
	.zero		1


	//   ....[10]....
        /*0120*/ 	.word	0x00000550
        /*0124*/ 	.word	0x000000ff
        /*0128*/ 	.word	0x00000060
        /*012c*/ 	.short	0x0100
        /*012e*/ 	.byte	0x06
	.zero		1


	//   ....[11]....
        /*0130*/ 	.word	0x000005b0
        /*0134*/ 	.word	0x000000ff
        /*0138*/ 	.word	0x00000068
        /*013c*/ 	.short	0x0100
        /*013e*/ 	.byte	0x06
	.zero		1


	//   ....[12]....
        /*0140*/ 	.word	0x00001230
        /*0144*/ 	.word	0x00000003
        /*0148*/ 	.word	0x00000000
        /*014c*/ 	.short	0x010a
        /*014e*/ 	.byte	0x3f
	.zero		1


	//   ....[13]....
        /*0150*/ 	.word	0x00001270
        /*0154*/ 	.word	0x00000003
        /*0158*/ 	.word	0x00000000
        /*015c*/ 	.short	0x010a
        /*015e*/ 	.byte	0x3f
	.zero		1


	//   ....[14]....
        /*0160*/ 	.word	0x00001770
        /*0164*/ 	.word	0x00000005
        /*0168*/ 	.word	0x00000000
        /*016c*/ 	.short	0x010a
        /*016e*/ 	.byte	0x3f
	.zero		1


	//   ....[15]....
        /*0170*/ 	.word	0x000017b0
        /*0174*/ 	.word	0x00000005
        /*0178*/ 	.word	0x00000000
        /*017c*/ 	.short	0x010a
        /*017e*/ 	.byte	0x3f
	.zero		1


	//   ....[16]....
        /*0180*/ 	.word	0x00001b50
        /*0184*/ 	.word	0x00000004
        /*0188*/ 	.word	0x00000000
        /*018c*/ 	.short	0x0101
        /*018e*/ 	.byte	0x3f
	.zero		1


	//   ....[17]....
        /*0190*/ 	.word	0x00001d30
        /*0194*/ 	.word	0x00000000
        /*0198*/ 	.word	0x00000000
        /*019c*/ 	.short	0x0101
        /*019e*/ 	.byte	0x3f
	.zero		1


	//   ....[18]....
        /*01a0*/ 	.word	0x00009400
        /*01a4*/ 	.word	0x0000000e
        /*01a8*/ 	.word	0x00000028
        /*01ac*/ 	.short	0x010a
        /*01ae*/ 	.byte	0x3f
	.zero		1


	//   ....[19]....
        /*01b0*/ 	.word	0x00009780
        /*01b4*/ 	.word	0x00000006
        /*01b8*/ 	.word	0x00000068
        /*01bc*/ 	.short	0x0101
        /*01be*/ 	.byte	0x3f
	.zero		1


	//   ....[20]....
        /*01c0*/ 	.word	0x00009eb0
        /*01c4*/ 	.word	0x00000007
        /*01c8*/ 	.word	0x00000000
        /*01cc*/ 	.short	0x010a
        /*01ce*/ 	.byte	0x3f
	.zero		1


	//   ....[21]....
        /*01d0*/ 	.word	0x00009f30
        /*01d4*/ 	.word	0x00000009
        /*01d8*/ 	.word	0x00000000
        /*01dc*/ 	.short	0x010a
        /*01de*/ 	.byte	0x3f
	.zero		1


	//   ....[22]....
        /*01e0*/ 	.word	0x00009fc0
        /*01e4*/ 	.word	0x00000006
        /*01e8*/ 	.word	0x00000000
        /*01ec*/ 	.short	0x010a
        /*01ee*/ 	.byte	0x3f
	.zero		1


	//   ....[23]....
        /*01f0*/ 	.word	0x0000a050
        /*01f4*/ 	.word	0x00000009
        /*01f8*/ 	.word	0x00000000
        /*01fc*/ 	.short	0x010a
        /*01fe*/ 	.byte	0x3f
	.zero		1


	//   ....[24]....
        /*0200*/ 	.word	0x0000a0e0
        /*0204*/ 	.word	0x00000003
        /*0208*/ 	.word	0x00000000
        /*020c*/ 	.short	0x010a
        /*020e*/ 	.byte	0x3f
	.zero		1


	//   ....[25]....
        /*0210*/ 	.word	0x0000a140
        /*0214*/ 	.word	0x00000003
        /*0218*/ 	.word	0x00000000
        /*021c*/ 	.short	0x010a
        /*021e*/ 	.byte	0x3f
	.zero		1


	//   ....[26]....
        /*0220*/ 	.word	0x0000a190
        /*0224*/ 	.word	0x00000005
        /*0228*/ 	.word	0x00000000
        /*022c*/ 	.short	0x010a
        /*022e*/ 	.byte	0x3f
	.zero		1


	//   ....[27]....
        /*0230*/ 	.word	0x0000a260
        /*0234*/ 	.word	0x0000000e
        /*0238*/ 	.word	0x00000028
        /*023c*/ 	.short	0x010a
        /*023e*/ 	.byte	0x3f
	.zero		1


	//   ....[28]....
        /*0240*/ 	.word	0x0000a330
        /*0244*/ 	.word	0x00000007
        /*0248*/ 	.word	0x00000000
        /*024c*/ 	.short	0x010a
        /*024e*/ 	.byte	0x3f
	.zero		1


	//   ....[29]....
        /*0250*/ 	.word	0x0000a380
        /*0254*/ 	.word	0x00000009
        /*0258*/ 	.word	0x00000000
        /*025c*/ 	.short	0x010a
        /*025e*/ 	.byte	0x3f
	.zero		1


	//   ....[30]....
        /*0260*/ 	.word	0x0000a3d0
        /*0264*/ 	.word	0x00000006
        /*0268*/ 	.word	0x00000000
        /*026c*/ 	.short	0x010a
        /*026e*/ 	.byte	0x3f
	.zero		1


	//   ....[31]....
        /*0270*/ 	.word	0x0000a420
        /*0274*/ 	.word	0x00000009
        /*0278*/ 	.word	0x00000000
        /*027c*/ 	.short	0x010a
        /*027e*/ 	.byte	0x3f
	.zero		1


	//----- nvinfo : EIATTR_NUM_MBARRIERS
	.align		4
.L_35:
        /*0280*/ 	.byte	0x03, 0x38
        /*0282*/ 	.short	0x000c


	//----- nvinfo : EIATTR_EXIT_INSTR_OFFSETS
	.align		4
        /*0284*/ 	.byte	0x04, 0x1c
        /*0286*/ 	.short	(.L_37 - .L_36)


	//   ....[0]....
.L_36:
        /*0288*/ 	.word	0x00000600


	//   ....[1]....
        /*028c*/ 	.word	0x00000ed0


	//   ....[2]....
        /*0290*/ 	.word	0x00008a70


	//   ....[3]....
        /*0294*/ 	.word	0x000090a0


	//   ....[4]....
        /*0298*/ 	.word	0x0000a130


	//----- nvinfo : EIATTR_MAX_THREADS
	.align		4
.L_37:
        /*029c*/ 	.byte	0x04, 0x05
        /*029e*/ 	.short	(.L_39 - .L_38)
.L_38:
        /*02a0*/ 	.word	0x00000180
        /*02a4*/ 	.word	0x00000001
        /*02a8*/ 	.word	0x00000001


	//----- nvinfo : EIATTR_CRS_STACK_SIZE
	.align		4
.L_39:
        /*02ac*/ 	.byte	0x04, 0x1e
        /*02ae*/ 	.short	(.L_41 - .L_40)
.L_40:
        /*02b0*/ 	.word	0x00000000


	//----- nvinfo : EIATTR_CBANK_PARAM_SIZE
	.align		4
.L_41:
        /*02b4*/ 	.byte	0x03, 0x19
        /*02b6*/ 	.short	0x0470


	//----- nvinfo : EIATTR_PARAM_CBANK
	.align		4
        /*02b8*/ 	.byte	0x04, 0x0a
        /*02ba*/ 	.short	(.L_43 - .L_42)
	.align		4
.L_42:
        /*02bc*/ 	.word	index@(.nv.constant0._ZN7cutlass13device_kernelINS_4gemm6kernel13GemmUniversalIN4cute5tupleIJiiiiEEENS1_10collective13CollectiveMmaINS1_34MainloopSm90TmaGmmaWarpSpecializedILi5ENS5_IJNS4_1CILi1EEESB_SB_EEENS1_35KernelTmaWarpSpecializedCooperativeEEENS5_IJNSA_ILi256EEENSA_ILi128EEESG_EEEaNS5_IJlSB_lEEEaSI_NS4_8TiledMMAINS4_8MMA_AtomIJNS4_4SM904GMMA27MMA_64x128x32_S32S8S8_SS_TNEEEENS4_6LayoutINS5_IJNSA_ILi2EEESB_SB_EEENS5_IJSB_NSA_ILi0EEESS_EEEEENS5_IJNS4_10UnderscoreESV_SV_EEEEENS4_13SM90_TMA_LOADENS4_14ComposedLayoutINS4_7SwizzleILi3ELi4ELi3EEENS4_18smem_ptr_flag_bitsILi8EEENSP_INS5_IJNSA_ILi8EEESG_EEENS5_IJSG_SB_EEEEEEEvNS4_8identityESY_S18_vS19_EENS_8epilogue10collective6detail29Sm90TmaWarpSpecializedAdapterINS1C_15DefaultEpilogueIaSI_SI_NS1B_6thread17LinearCombinationIaLi1EiiLNS1G_9ScaleType4KindE0ELNS_15FloatRoundStyleE2EaEENS1_15EpilogueDefaultEEEEEvvEEEEvNT_6ParamsE)
        /*02c0*/ 	.short	0x0210
        /*02c2*/ 	.short	0x0470


	//----- nvinfo : EIATTR_SW_WAR
	.align		4
.L_43:
        /*02c4*/ 	.byte	0x04, 0x36
        /*02c6*/ 	.short	(.L_45 - .L_44)
.L_44:
        /*02c8*/ 	.word	0x00000008
.L_45:


//--------------------- .nv.callgraph             --------------------------
	.section	.nv.callgraph,"",@"SHT_CUDA_CALLGRAPH"
	.align	4
	.sectionentsize	8
	.align		4
        /*0000*/ 	.word	0x00000000
	.align		4
        /*0004*/ 	.word	0xffffffff
	.align		4
        /*0008*/ 	.word	index@(_ZN7cutlass13device_kernelINS_4gemm6kernel13GemmUniversalIN4cute5tupleIJiiiiEEENS1_10collective13CollectiveMmaINS1_34MainloopSm90TmaGmmaWarpSpecializedILi5ENS5_IJNS4_1CILi1EEESB_SB_EEENS1_35KernelTmaWarpSpecializedCooperativeEEENS5_IJNSA_ILi256EEENSA_ILi128EEESG_EEEaNS5_IJlSB_lEEEaSI_NS4_8TiledMMAINS4_8MMA_AtomIJNS4_4SM904GMMA27MMA_64x128x32_S32S8S8_SS_TNEEEENS4_6LayoutINS5_IJNSA_ILi2EEESB_SB_EEENS5_IJSB_NSA_ILi0EEESS_EEEEENS5_IJNS4_10UnderscoreESV_SV_EEEEENS4_13SM90_TMA_LOADENS4_14ComposedLayoutINS4_7SwizzleILi3ELi4ELi3EEENS4_18smem_ptr_flag_bitsILi8EEENSP_INS5_IJNSA_ILi8EEESG_EEENS5_IJSG_SB_EEEEEEEvNS4_8identityESY_S18_vS19_EENS_8epilogue10collective6detail29Sm90TmaWarpSpecializedAdapterINS1C_15DefaultEpilogueIaSI_SI_NS1B_6thread17LinearCombinationIaLi1EiiLNS1G_9ScaleType4KindE0ELNS_15FloatRoundStyleE2EaEENS1_15EpilogueDefaultEEEEEvvEEEEvNT_6ParamsE)
	.align		4
        /*000c*/ 	.word	index@(__assertfail)
	.align		4
        /*0010*/ 	.word	0x00000000
	.align		4
        /*0014*/ 	.word	0xfffffffe
	.align		4
        /*0018*/ 	.word	0x00000000
	.align		4
        /*001c*/ 	.word	0xfffffffd
	.align		4
        /*0020*/ 	.word	0x00000000
	.align		4
        /*0024*/ 	.word	0xfffffffc


//--------------------- .nv.constant4             --------------------------
	.section	.nv.constant4,"a",@progbits
	.align	8
	.align		8
.nv.constant4:
        /*0000*/ 	.dword	__assertfail
	.align		8
        /*0008*/ 	.dword	__unnamed_1
	.align		8
        /*0010*/ 	.dword	_ZN40_INTERNAL_10f219d0_4_k_cu_42885033_306974cuda3std3__45__cpo5beginE
	.align		8
        /*0018*/ 	.dword	_ZN40_INTERNAL_10f219d0_4_k_cu_42885033_306974cuda3std3__45__cpo3endE
	.align		8
        /*0020*/ 	.dword	_ZN40_INTERNAL_10f219d0_4_k_cu_42885033_306974cuda3std3__45__cpo6cbeginE
	.align		8
        /*0028*/ 	.dword	_ZN40_INTERNAL_10f219d0_4_k_cu_42885033_306974cuda3std3__45__cpo4cendE
	.align		8
        /*0030*/ 	.dword	_ZN40_INTERNAL_10f219d0_4_k_cu_42885033_306974cuda3std3__442_GLOBAL__N__10f219d0_4_k_cu_42885033_306976ignoreE
	.align		8
        /*0038*/ 	.dword	_ZN40_INTERNAL_10f219d0_4_k_cu_42885033_306974cuda3std3__419piecewise_constructE
	.align		8
        /*0040*/ 	.dword	_ZN40_INTERNAL_10f219d0_4_k_cu_42885033_306974cuda3std3__48in_placeE
	.align		8
        /*0048*/ 	.dword	_ZN40_INTERNAL_10f219d0_4_k_cu_42885033_306974cuda3std6ranges3__45__cpo4swapE
	.align		8
        /*0050*/ 	.dword	_ZN40_INTERNAL_10f219d0_4_k_cu_42885033_306974cuda3std6ranges3__45__cpo9iter_moveE
	.align		8
        /*0058*/ 	.dword	_ZN40_INTERNAL_10f219d0_4_k_cu_42885033_306974cute7productE
	.align		8
        /*0060*/ 	.dword	_ZN40_INTERNAL_10f219d0_4_k_cu_42885033_306974cute1_E
	.align		8
        /*0068*/ 	.dword	$str$22
	.align		8
        /*0070*/ 	.dword	$str$23


//--------------------- .text._ZN7cutlass13device_kernelINS_4gemm6kernel13GemmUniversalIN4cute5tupleIJiiiiEEENS1_10collective13CollectiveMmaINS1_34MainloopSm90TmaGmmaWarpSpecializedILi5ENS5_IJNS4_1CILi1EEESB_SB_EEENS1_35KernelTmaWarpSpecializedCooperativeEEENS5_IJNSA_ILi256EEENSA_ILi128EEESG_EEEaNS5_IJlSB_lEEEaSI_NS4_8TiledMMAINS4_8MMA_AtomIJNS4_4SM904GMMA27MMA_64x128x32_S32S8S8_SS_TNEEEENS4_6LayoutINS5_IJNSA_ILi2EEESB_SB_EEENS5_IJSB_NSA_ILi0EEESS_EEEEENS5_IJNS4_10UnderscoreESV_SV_EEEEENS4_13SM90_TMA_LOADENS4_14ComposedLayoutINS4_7SwizzleILi3ELi4ELi3EEENS4_18smem_ptr_flag_bitsILi8EEENSP_INS5_IJNSA_ILi8EEESG_EEENS5_IJSG_SB_EEEEEEEvNS4_8identityESY_S18_vS19_EENS_8epilogue10collective6detail29Sm90TmaWarpSpecializedAdapterINS1C_15DefaultEpilogueIaSI_SI_NS1B_6thread17LinearCombinationIaLi1EiiLNS1G_9ScaleType4KindE0ELNS_15FloatRoundStyleE2EaEENS1_15EpilogueDefaultEEEEEvvEEEEvNT_6ParamsE --------------------------
	.section	.text._ZN7cutlass13device_kernelINS_4gemm6kernel13GemmUniversalIN4cute5tupleIJiiiiEEENS1_10collective13CollectiveMmaINS1_34MainloopSm90TmaGmmaWarpSpecializedILi5ENS5_IJNS4_1CILi1EEESB_SB_EEENS1_35KernelTmaWarpSpecializedCooperativeEEENS5_IJNSA_ILi256EEENSA_ILi128EEESG_EEEaNS5_IJlSB_lEEEaSI_NS4_8TiledMMAINS4_8MMA_AtomIJNS4_4SM904GMMA27MMA_64x128x32_S32S8S8_SS_TNEEEENS4_6LayoutINS5_IJNSA_ILi2EEESB_SB_EEENS5_IJSB_NSA_ILi0EEESS_EEEEENS5_IJNS4_10UnderscoreESV_SV_EEEEENS4_13SM90_TMA_LOADENS4_14ComposedLayoutINS4_7SwizzleILi3ELi4ELi3EEENS4_18smem_ptr_flag_bitsILi8EEENSP_INS5_IJNSA_ILi8EEESG_EEENS5_IJSG_SB_EEEEEEEvNS4_8identityESY_S18_vS19_EENS_8epilogue10collective6detail29Sm90TmaWarpSpecializedAdapterINS1C_15DefaultEpilogueIaSI_SI_NS1B_6thread17LinearCombinationIaLi1EiiLNS1G_9ScaleType4KindE0ELNS_15FloatRoundStyleE2EaEENS1_15EpilogueDefaultEEEEEvvEEEEvNT_6ParamsE,"ax",@progbits
	.align	128
.text._ZN7cutlass13device_kernelINS_4gemm6kernel13GemmUniversalIN4cute5tupleIJiiiiEEENS1_10collective13CollectiveMmaINS1_34MainloopSm90TmaGmmaWarpSpecializedILi5ENS5_IJNS4_1CILi1EEESB_SB_EEENS1_35KernelTmaWarpSpecializedCooperativeEEENS5_IJNSA_ILi256EEENSA_ILi128EEESG_EEEaNS5_IJlSB_lEEEaSI_NS4_8TiledMMAINS4_8MMA_AtomIJNS4_4SM904GMMA27MMA_64x128x32_S32S8S8_SS_TNEEEENS4_6LayoutINS5_IJNSA_ILi2EEESB_SB_EEENS5_IJSB_NSA_ILi0EEESS_EEEEENS5_IJNS4_10UnderscoreESV_SV_EEEEENS4_13SM90_TMA_LOADENS4_14ComposedLayoutINS4_7SwizzleILi3ELi4ELi3EEENS4_18smem_ptr_flag_bitsILi8EEENSP_INS5_IJNSA_ILi8EEESG_EEENS5_IJSG_SB_EEEEEEEvNS4_8identityESY_S18_vS19_EENS_8epilogue10collective6detail29Sm90TmaWarpSpecializedAdapterINS1C_15DefaultEpilogueIaSI_SI_NS1B_6thread17LinearCombinationIaLi1EiiLNS1G_9ScaleType4KindE0ELNS_15FloatRoundStyleE2EaEENS1_15EpilogueDefaultEEEEEvvEEEEvNT_6ParamsE:
        .type           _ZN7cutlass13device_kernelINS_4gemm6kernel13GemmUniversalIN4cute5tupleIJiiiiEEENS1_10collective13CollectiveMmaINS1_34MainloopSm90TmaGmmaWarpSpecializedILi5ENS5_IJNS4_1CILi1EEESB_SB_EEENS1_35KernelTmaWarpSpecializedCooperativeEEENS5_IJNSA_ILi256EEENSA_ILi128EEESG_EEEaNS5_IJlSB_lEEEaSI_NS4_8TiledMMAINS4_8MMA_AtomIJNS4_4SM904GMMA27MMA_64x128x32_S32S8S8_SS_TNEEEENS4_6LayoutINS5_IJNSA_ILi2EEESB_SB_EEENS5_IJSB_NSA_ILi0EEESS_EEEEENS5_IJNS4_10UnderscoreESV_SV_EEEEENS4_13SM90_TMA_LOADENS4_14ComposedLayoutINS4_7SwizzleILi3ELi4ELi3EEENS4_18smem_ptr_flag_bitsILi8EEENSP_INS5_IJNSA_ILi8EEESG_EEENS5_IJSG_SB_EEEEEEEvNS4_8identityESY_S18_vS19_EENS_8epilogue10collective6detail29Sm90TmaWarpSpecializedAdapterINS1C_15DefaultEpilogueIaSI_SI_NS1B_6thread17LinearCombinationIaLi1EiiLNS1G_9ScaleType4KindE0ELNS_15FloatRoundStyleE2EaEENS1_15EpilogueDefaultEEEEEvvEEEEvNT_6ParamsE,@function
        .size           _ZN7cutlass13device_kernelINS_4gemm6kernel13GemmUniversalIN4cute5tupleIJiiiiEEENS1_10collective13CollectiveMmaINS1_34MainloopSm90TmaGmmaWarpSpecializedILi5ENS5_IJNS4_1CILi1EEESB_SB_EEENS1_35KernelTmaWarpSpecializedCooperativeEEENS5_IJNSA_ILi256EEENSA_ILi128EEESG_EEEaNS5_IJlSB_lEEEaSI_NS4_8TiledMMAINS4_8MMA_AtomIJNS4_4SM904GMMA27MMA_64x128x32_S32S8S8_SS_TNEEEENS4_6LayoutINS5_IJNSA_ILi2EEESB_SB_EEENS5_IJSB_NSA_ILi0EEESS_EEEEENS5_IJNS4_10UnderscoreESV_SV_EEEEENS4_13SM90_TMA_LOADENS4_14ComposedLayoutINS4_7SwizzleILi3ELi4ELi3EEENS4_18smem_ptr_flag_bitsILi8EEENSP_INS5_IJNSA_ILi8EEESG_EEENS5_IJSG_SB_EEEEEEEvNS4_8identityESY_S18_vS19_EENS_8epilogue10collective6detail29Sm90TmaWarpSpecializedAdapterINS1C_15DefaultEpilogueIaSI_SI_NS1B_6thread17LinearCombinationIaLi1EiiLNS1G_9ScaleType4KindE0ELNS_15FloatRoundStyleE2EaEENS1_15EpilogueDefaultEEEEEvvEEEEvNT_6ParamsE,(.L_x_328 - _ZN7cutlass13device_kernelINS_4gemm6kernel13GemmUniversalIN4cute5tupleIJiiiiEEENS1_10collective13CollectiveMmaINS1_34MainloopSm90TmaGmmaWarpSpecializedILi5ENS5_IJNS4_1CILi1EEESB_SB_EEENS1_35KernelTmaWarpSpecializedCooperativeEEENS5_IJNSA_ILi256EEENSA_ILi128EEESG_EEEaNS5_IJlSB_lEEEaSI_NS4_8TiledMMAINS4_8MMA_AtomIJNS4_4SM904GMMA27MMA_64x128x32_S32S8S8_SS_TNEEEENS4_6LayoutINS5_IJNSA_ILi2EEESB_SB_EEENS5_IJSB_NSA_ILi0EEESS_EEEEENS5_IJNS4_10UnderscoreESV_SV_EEEEENS4_13SM90_TMA_LOADENS4_14ComposedLayoutINS4_7SwizzleILi3ELi4ELi3EEENS4_18smem_ptr_flag_bitsILi8EEENSP_INS5_IJNSA_ILi8EEESG_EEENS5_IJSG_SB_EEEEEEEvNS4_8identityESY_S18_vS19_EENS_8epilogue10collective6detail29Sm90TmaWarpSpecializedAdapterINS1C_15DefaultEpilogueIaSI_SI_NS1B_6thread17LinearCombinationIaLi1EiiLNS1G_9ScaleType4KindE0ELNS_15FloatRoundStyleE2EaEENS1_15EpilogueDefaultEEEEEvvEEEEvNT_6ParamsE)
        .other          _ZN7cutlass13device_kernelINS_4gemm6kernel13GemmUniversalIN4cute5tupleIJiiiiEEENS1_10collective13CollectiveMmaINS1_34MainloopSm90TmaGmmaWarpSpecializedILi5ENS5_IJNS4_1CILi1EEESB_SB_EEENS1_35KernelTmaWarpSpecializedCooperativeEEENS5_IJNSA_ILi256EEENSA_ILi128EEESG_EEEaNS5_IJlSB_lEEEaSI_NS4_8TiledMMAINS4_8MMA_AtomIJNS4_4SM904GMMA27MMA_64x128x32_S32S8S8_SS_TNEEEENS4_6LayoutINS5_IJNSA_ILi2EEESB_SB_EEENS5_IJSB_NSA_ILi0EEESS_EEEEENS5_IJNS4_10UnderscoreESV_SV_EEEEENS4_13SM90_TMA_LOADENS4_14ComposedLayoutINS4_7SwizzleILi3ELi4ELi3EEENS4_18smem_ptr_flag_bitsILi8EEENSP_INS5_IJNSA_ILi8EEESG_EEENS5_IJSG_SB_EEEEEEEvNS4_8identityESY_S18_vS19_EENS_8epilogue10collective6detail29Sm90TmaWarpSpecializedAdapterINS1C_15DefaultEpilogueIaSI_SI_NS1B_6thread17LinearCombinationIaLi1EiiLNS1G_9ScaleType4KindE0ELNS_15FloatRoundStyleE2EaEENS1_15EpilogueDefaultEEEEEvvEEEEvNT_6ParamsE,@"STO_CUDA_ENTRY STV_DEFAULT"
_ZN7cutlass13device_kernelINS_4gemm6kernel13GemmUniversalIN4cute5tupleIJiiiiEEENS1_10collective13CollectiveMmaINS1_34MainloopSm90TmaGmmaWarpSpecializedILi5ENS5_IJNS4_1CILi1EEESB_SB_EEENS1_35KernelTmaWarpSpecializedCooperativeEEENS5_IJNSA_ILi256EEENSA_ILi128EEESG_EEEaNS5_IJlSB_lEEEaSI_NS4_8TiledMMAINS4_8MMA_AtomIJNS4_4SM904GMMA27MMA_64x128x32_S32S8S8_SS_TNEEEENS4_6LayoutINS5_IJNSA_ILi2EEESB_SB_EEENS5_IJSB_NSA_ILi0EEESS_EEEEENS5_IJNS4_10UnderscoreESV_SV_EEEEENS4_13SM90_TMA_LOADENS4_14ComposedLayoutINS4_7SwizzleILi3ELi4ELi3EEENS4_18smem_ptr_flag_bitsILi8EEENSP_INS5_IJNSA_ILi8EEESG_EEENS5_IJSG_SB_EEEEEEEvNS4_8identityESY_S18_vS19_EENS_8epilogue10collective6detail29Sm90TmaWarpSpecializedAdapterINS1C_15DefaultEpilogueIaSI_SI_NS1B_6thread17LinearCombinationIaLi1EiiLNS1G_9ScaleType4KindE0ELNS_15FloatRoundStyleE2EaEENS1_15EpilogueDefaultEEEEEvvEEEEvNT_6ParamsE:
[----:B------:R-:W0:Y:S01]  /*0000*/  LDC R1, c[0x0][0x28] ;  /* 0x00000a00ff017b82 */ /* 0x000e220000000800 */
[----:B------:R-:W1:Y:S01]  /*0010*/  S2R R18, SR_TID.X ;  /* 0x0000000000127919 */ /* 0x000e620000002100 */
[----:B------:R-:W-:Y:S01]  /*0020*/  ELECT P0, URZ, PT ;  /* 0x00000000003f782f */ /* 0x000fe20003800000 */
[----:B------:R-:W-:Y:S01]  /*0030*/  BSSY B0, `(.L_x_0) ;  /* 0x000000f000007945 */ /* 0x000fe20003800000 */
[--C-:B-1----:R-:W-:Y:S02]  /*0040*/  SHF.R.U32.HI R0, RZ, 0x5, R18.reuse ;  /* 0x00000005ff007819 */ /* 0x102fe40000011612 */
[----:B------:R-:W-:-:S03]  /*0050*/  SHF.R.U32.HI R2, RZ, 0x7, R18 ;  /* 0x00000007ff027819 */ /* 0x000fc60000011612 */
[----:B------:R-:W1:Y:S04]  /*0060*/  SHFL.IDX PT, R5, R0, RZ, 0x1f ;  /* 0x00001fff00057589 */ /* 0x000e6800000e0000 */
[----:B------:R2:W3:Y:S01]  /*0070*/  SHFL.IDX PT, R8, R2, RZ, 0x1f ;  /* 0x00001fff02087589 */ /* 0x0004e200000e0000 */
[----:B-1----:R-:W-:-:S13]  /*0080*/  ISETP.NE.OR P0, PT, R5, RZ, !P0 ;  /* 0x000000ff0500720c */ /* 0x002fda0004705670 */
[----:B0-23--:R-:W-:Y:S05]  /*0090*/  @P0 BRA `(.L_x_1) ;  /* 0x0000000000200947 */ /* 0x00dfea0003800000 */
[----:B------:R-:W-:Y:S02]  /*00a0*/  ULDC.64 UR4, c[0x0][0x198] ;  /* 0x0000660000047ab9 */ /* 0x000fe40000000a00 */
[----:B------:R-:W-:Y:S02]  /*00b0*/  UIADD3 UR6, UP0, UR4, 0xf0, URZ ;  /* 0x000000f004067890 */ /* 0x000fe4000ff1e03f */
[----:B------:R-:W-:Y:S02]  /*00c0*/  UIADD3 UR4, UP1, UR4, 0x1f0, URZ ;  /* 0x000001f004047890 */ /* 0x000fe4000ff3e03f */
[----:B------:R-:W-:Y:S02]  /*00d0*/  UIADD3.X UR7, URZ, UR5, URZ, UP0, !UPT ;  /* 0x000000053f077290 */ /* 0x000fe400087fe43f */
[----:B------:R-:W-:-:S07]  /*00e0*/  UIADD3.X UR5, URZ, UR5, URZ, UP1, !UPT ;  /* 0x000000053f057290 */ /* 0x000fce0008ffe43f */
[----:B------:R0:W-:Y:S02]  /*00f0*/  UTMACCTL.PF [UR6] ;  /* 0x00000000060079b9 */ /* 0x0001e40008040000 */
[----:B------:R0:W-:Y:S02]  /*0100*/  UTMACCTL.PF [UR4] ;  /* 0x00000000040079b9 */ /* 0x0001e40008040000 */
[----:B0-----:R-:W-:Y:S01]  /*0110*/  NOP ;  /* 0x0000000000007918 */ /* 0x001fe20000000000 */
.L_x_1:
[----:B------:R-:W-:Y:S05]  /*0120*/  BSYNC B0 ;  /* 0x0000000000007941 */ /* 0x000fea0003800000 */
.L_x_0:
[----:B------:R-:W0:Y:S02]  /*0130*/  SHFL.IDX PT, R2, R0, RZ, 0x1f ;  /* 0x00001fff00027589 */ /* 0x000e2400000e0000 */
[----:B0-----:R-:W-:-:S13]  /*0140*/  ISETP.NE.AND P0, PT, R2, RZ, PT ;  /* 0x000000ff0200720c */ /* 0x001fda0003f05270 */
[----:B------:R-:W-:Y:S05]  /*0150*/  @P0 BRA `(.L_x_2) ;  /* 0x0000000000600947 */ /* 0x000fea0003800000 */
[----:B------:R-:W0:Y:S01]  /*0160*/  S2UR UR8, SR_CgaCtaId ;  /* 0x00000000000879c3 */ /* 0x000e220000008800 */
[----:B------:R-:W-:Y:S01]  /*0170*/  UMOV UR4, 0x400 ;  /* 0x0000040000047882 */ /* 0x000fe20000000000 */
[----:B------:R-:W-:Y:S01]  /*0180*/  UMOV UR5, 0x1 ;  /* 0x0000000100057882 */ /* 0x000fe20000000000 */
[----:B------:R-:W-:Y:S01]  /*0190*/  UMOV UR6, 0x100 ;  /* 0x0000010000067882 */ /* 0x000fe20000000000 */
[----:B------:R-:W-:Y:S01]  /*01a0*/  ELECT P0, URZ, PT ;  /* 0x00000000003f782f */ /* 0x000fe20003800000 */
[----:B------:R-:W-:-:S04]  /*01b0*/  UIADD3 UR6, -UR6, 0x100000, URZ ;  /* 0x0010000006067890 */ /* 0x000fc8000fffe13f */
[----:B------:R-:W-:Y:S02]  /*01c0*/  USHF.L.U32 UR7, UR6, 0xb, URZ ;  /* 0x0000000b06077899 */ /* 0x000fe4000800063f */
[----:B------:R-:W-:Y:S02]  /*01d0*/  USHF.L.U32 UR6, UR6, 0x1, URZ ;  /* 0x0000000106067899 */ /* 0x000fe4000800063f */
[----:B0-----:R-:W-:Y:S02]  /*01e0*/  ULEA UR8, UR8, UR4, 0x18 ;  /* 0x0000000408087291 */ /* 0x001fe4000f8ec03f */
[----:B------:R-:W-:-:S04]  /*01f0*/  UIADD3 UR4, -UR5, 0x100000, URZ ;  /* 0x0010000005047890 */ /* 0x000fc8000fffe13f */
[----:B------:R-:W-:Y:S02]  /*0200*/  USHF.L.U32 UR5, UR4, 0xb, URZ ;  /* 0x0000000b04057899 */ /* 0x000fe4000800063f */
[----:B------:R-:W-:Y:S01]  /*0210*/  USHF.L.U32 UR4, UR4, 0x1, URZ ;  /* 0x0000000104047899 */ /* 0x000fe2000800063f */
[----:B------:R-:W0:Y:S11]  /*0220*/  FENCE.VIEW.ASYNC.S ;  /* 0x00000000000073c6 */ /* 0x000e360000000000 */
[----:B0-----:R0:W1:Y:S01]  /*0230*/  SYNCS.EXCH.64 URZ, [UR8], UR4 ;  /* 0x00000004083f75b2 */ /* 0x0010620008000100 */
[----:B------:R0:W2:Y:S01]  /*0240*/  SYNCS.EXCH.64 URZ, [UR8+0x28], UR6 ;  /* 0x00002806083f75b2 */ /* 0x0000a20008000100 */
[----:B------:R0:W3:Y:S01]  /*0250*/  SYNCS.EXCH.64 URZ, [UR8+0x8], UR4 ;  /* 0x00000804083f75b2 */ /* 0x0000e20008000100 */
[----:B------:R0:W4:Y:S01]  /*0260*/  SYNCS.EXCH.64 URZ, [UR8+0x30], UR6 ;  /* 0x00003006083f75b2 */ /* 0x0001220008000100 */
[----:B------:R0:W0:Y:S01]  /*0270*/  SYNCS.EXCH.64 URZ, [UR8+0x10], UR4 ;  /* 0x00001004083f75b2 */ /* 0x0000220008000100 */
[----:B------:R0:W0:Y:S01]  /*0280*/  SYNCS.EXCH.64 URZ, [UR8+0x38], UR6 ;  /* 0x00003806083f75b2 */ /* 0x0000220008000100 */
[----:B------:R0:W0:Y:S01]  /*0290*/  SYNCS.EXCH.64 URZ, [UR8+0x18], UR4 ;  /* 0x00001804083f75b2 */ /* 0x0000220008000100 */
[----:B------:R0:W0:Y:S01]  /*02a0*/  SYNCS.EXCH.64 URZ, [UR8+0x40], UR6 ;  /* 0x00004006083f75b2 */ /* 0x0000220008000100 */
[----:B------:R0:W0:Y:S01]  /*02b0*/  SYNCS.EXCH.64 URZ, [UR8+0x20], UR4 ;  /* 0x00002004083f75b2 */ /* 0x0000220008000100 */
[----:B------:R0:W0:Y:S01]  /*02c0*/  SYNCS.EXCH.64 URZ, [UR8+0x48], UR6 ;  /* 0x00004806083f75b2 */ /* 0x0000220008000100 */
[----:B------:R-:W-:Y:S01]  /*02d0*/  NOP ;  /* 0x0000000000007918 */ /* 0x000fe20000000000 */
.L_x_2:
[----:B------:R-:W5:Y:S01]  /*02e0*/  SHFL.IDX PT, R0, R0, RZ, 0x1f ;  /* 0x00001fff00007589 */ /* 0x000f6200000e0000 */
[----:B------:R-:W-:Y:S01]  /*02f0*/  ELECT P0, URZ, PT ;  /* 0x00000000003f782f */ /* 0x000fe20003800000 */
[----:B------:R-:W1:Y:S01]  /*0300*/  LDC R2, c[0x0][0x65c] ;  /* 0x00019700ff027b82 */ /* 0x000e620000000800 */
[----:B------:R-:W-:Y:S01]  /*0310*/  SHF.R.S32.HI R6, RZ, 0x1f, R5 ;  /* 0x0000001fff067819 */ /* 0x000fe20000011405 */
[----:B------:R-:W2:Y:S01]  /*0320*/  S2R R3, SR_CTAID.Y ;  /* 0x0000000000037919 */ /* 0x000ea20000002600 */
[----:B0-----:R-:W-:Y:S01]  /*0330*/  UMOV UR4, 0x20 ;  /* 0x0000002000047882 */ /* 0x001fe20000000000 */
[----:B------:R-:W-:Y:S01]  /*0340*/  ISETP.NE.AND P2, PT, R8, RZ, PT ;  /* 0x000000ff0800720c */ /* 0x000fe20003f45270 */
[----:B------:R-:W-:Y:S01]  /*0350*/  NOP ;  /* 0x0000000000007918 */ /* 0x000fe20000000000 */
[----:B------:R-:W0:Y:S01]  /*0360*/  S2R R4, SR_CTAID.X ;  /* 0x0000000000047919 */ /* 0x000e220000002500 */
[----:B------:R-:W-:Y:S01]  /*0370*/  LEA.HI R6, R6, R5, RZ, 0x2 ;  /* 0x0000000506067211 */ /* 0x000fe200078f10ff */
[----:B------:R-:W-:Y:S01]  /*0380*/  NOP ;  /* 0x0000000000007918 */ /* 0x000fe20000000000 */
[----:B-----5:R-:W-:-:S02]  /*0390*/  ISETP.NE.OR P0, PT, R0, RZ, !P0 ;  /* 0x000000ff0000720c */ /* 0x020fc40004705670 */
[----:B-1----:R-:W-:-:S04]  /*03a0*/  ISETP.NE.AND P3, PT, R2, 0x1, PT ;  /* 0x000000010200780c */ /* 0x002fc80003f65270 */
[----:B------:R-:W-:Y:S02]  /*03b0*/  P2R R0, PR, RZ, 0x8 ;  /* 0x00000008ff007803 */ /* 0x000fe40000000000 */
[----:B------:R-:W-:-:S05]  /*03c0*/  LOP3.LUT R0, R6, 0xfffffffc, RZ, 0xc0, !PT ;  /* 0xfffffffc06007812 */ /* 0x000fca00078ec0ff */
[----:B------:R-:W-:Y:S01]  /*03d0*/  VOTEU.ALL UP0, P0 ;  /* 0x00000000003f7886 */ /* 0x000fe20000000000 */
[----:B------:R-:W-:Y:S01]  /*03e0*/  IMAD.IADD R0, R5, 0x1, -R0 ;  /* 0x0000000105007824 */ /* 0x000fe200078e0a00 */
[----:B------:R-:W0:Y:S01]  /*03f0*/  @P3 LDC R17, c[0x0][0x10] ;  /* 0x00000400ff113b82 */ /* 0x000e220000000800 */
[----:B------:R-:W-:Y:S01]  /*0400*/  VOTEU.ALL UP1, P0 ;  /* 0x00000000003f7886 */ /* 0x000fe20000020000 */
[----:B--2---:R-:W-:Y:S01]  /*0410*/  @P3 IMAD.MOV.U32 R6, RZ, RZ, R3 ;  /* 0x000000ffff063224 */ /* 0x004fe200078e0003 */
[----:B------:R-:W-:Y:S01]  /*0420*/  @!UP0 UMOV UR6, 0x400 ;  /* 0x0000040000068882 */ /* 0x000fe20000000000 */
[----:B------:R-:W-:-:S04]  /*0430*/  @!UP0 UIADD3 UR4, -UR4, 0x100000, URZ ;  /* 0x0010000004048890 */ /* 0x000fc8000fffe13f */
[----:B------:R-:W-:Y:S02]  /*0440*/  @!UP0 USHF.L.U32 UR5, UR4, 0xb, URZ ;  /* 0x0000000b04058899 */ /* 0x000fe4000800063f */
[----:B------:R-:W-:Y:S01]  /*0450*/  @!UP0 USHF.L.U32 UR4, UR4, 0x1, URZ ;  /* 0x0000000104048899 */ /* 0x000fe2000800063f */
[----:B------:R-:W-:Y:S02]  /*0460*/  @P3 IMAD.MOV.U32 R7, RZ, RZ, RZ ;  /* 0x000000ffff073224 */ /* 0x000fe400078e00ff */
[----:B------:R-:W-:Y:S01]  /*0470*/  IMAD.MOV.U32 R5, RZ, RZ, RZ ;  /* 0x000000ffff057224 */ /* 0x000fe200078e00ff */
[----:B------:R-:W1:Y:S01]  /*0480*/  @!UP0 S2UR UR7, SR_CgaCtaId ;  /* 0x00000000000789c3 */ /* 0x000e620000008800 */
[----:B------:R-:W-:-:S07]  /*0490*/  @P3 IMAD.MOV.U32 R11, RZ, RZ, RZ ;  /* 0x000000ffff0b3224 */ /* 0x000fce00078e00ff */
[----:B------:R-:W2:Y:S01]  /*04a0*/  @!P3 LDC R9, c[0x0][0xc] ;  /* 0x00000300ff09bb82 */ /* 0x000ea20000000800 */
[----:B0-----:R-:W-:-:S04]  /*04b0*/  @P3 IMAD.WIDE.U32 R16, R4, R17, R6 ;  /* 0x0000001104103225 */ /* 0x001fc800078e0006 */
[----:B------:R-:W-:Y:S01]  /*04c0*/  @P3 IMAD.IADD R17, R17, 0x1, R11 ;  /* 0x0000000111113824 */ /* 0x000fe200078e020b */
[----:B-1----:R-:W-:Y:S01]  /*04d0*/  @!UP0 ULEA UR6, UR7, UR6, 0x18 ;  /* 0x0000000607068291 */ /* 0x002fe2000f8ec03f */
[----:B------:R-:W-:Y:S01]  /*04e0*/  VOTEU.ALL UP0, P0 ;  /* 0x00000000003f7886 */ /* 0x000fe20000000000 */
[----:B------:R-:W-:-:S04]  /*04f0*/  ISETP.NE.AND P0, PT, R0, 0x3, PT ;  /* 0x000000030000780c */ /* 0x000fc80003f05270 */
[----:B------:R-:W-:Y:S01]  /*0500*/  ISETP.EQ.OR P0, PT, R0, RZ, !P0 ;  /* 0x000000ff0000720c */ /* 0x000fe20004702670 */
[----:B--2---:R-:W-:-:S03]  /*0510*/  @!P3 IMAD.WIDE.U32 R6, R9, R3, R4 ;  /* 0x000000030906b225 */ /* 0x004fc600078e0004 */
[C---:B------:R-:W-:Y:S01]  /*0520*/  ISETP.EQ.AND P0, PT, R8.reuse, RZ, P0 ;  /* 0x000000ff0800720c */ /* 0x040fe20000702270 */
[----:B------:R-:W-:Y:S01]  /*0530*/  VIADD R8, R8, 0xffffffff ;  /* 0xffffffff08087836 */ /* 0x000fe20000000000 */
[----:B------:R-:W0:Y:S02]  /*0540*/  FENCE.VIEW.ASYNC.S ;  /* 0x00000000000073c6 */ /* 0x000e240000000000 */
[----:B0-----:R0:W3:Y:S01]  /*0550*/  @!UP0 SYNCS.EXCH.64 URZ, [UR6+0x60], UR4 ;  /* 0x00006004063f85b2 */ /* 0x0010e20008000100 */
[----:B------:R-:W-:Y:S01]  /*0560*/  @!P3 IMAD.MOV.U32 R16, RZ, RZ, R6 ;  /* 0x000000ffff10b224 */ /* 0x000fe200078e0006 */
[----:B------:R-:W-:Y:S01]  /*0570*/  SEL R19, RZ, 0x1, !P0 ;  /* 0x00000001ff137807 */ /* 0x000fe20004000000 */
[----:B------:R-:W-:Y:S01]  /*0580*/  @!P3 IMAD.MOV.U32 R17, RZ, RZ, R7 ;  /* 0x000000ffff11b224 */ /* 0x000fe200078e0007 */
[----:B------:R-:W-:-:S04]  /*0590*/  ISETP.GE.U32.AND P1, PT, R8, 0x2, PT ;  /* 0x000000020800780c */ /* 0x000fc80003f26070 */
[----:B------:R-:W-:Y:S01]  /*05a0*/  SEL R19, R19, 0x2, P1 ;  /* 0x0000000213137807 */ /* 0x000fe20000800000 */
[----:B------:R0:W3:Y:S01]  /*05b0*/  @!UP1 SYNCS.EXCH.64 URZ, [UR6+0x68], UR4 ;  /* 0x00006804063f95b2 */ /* 0x0000e20008000100 */
[----:B------:R-:W-:Y:S01]  /*05c0*/  NOP ;  /* 0x0000000000007918 */ /* 0x000fe20000000000 */
[----:B---34-:R-:W-:Y:S06]  /*05d0*/  BAR.SYNC.DEFER_BLOCKING 0x0 ;  /* 0x0000000000007b1d */ /* 0x018fec0000010000 */
[----:B------:R-:W-:Y:S05]  /*05e0*/  @!P2 BRA `(.L_x_3) ;  /* 0x000000840024a947 */ /* 0x000fea0003800000 */
[----:B------:R-:W-:-:S13]  /*05f0*/  ISETP.GT.U32.AND P0, PT, R8, 0x1, PT ;  /* 0x000000010800780c */ /* 0x000fda0003f04070 */
[----:B0-----:R-:W-:Y:S05]  /*0600*/  @P0 EXIT ;  /* 0x000000000000094d */ /* 0x001fea0003800000 */
[----:B------:R-:W-:Y:S01]  /*0610*/  ULDC.64 UR4, c[0x0][0x650] ;  /* 0x0001940000047ab9 */ /* 0x000fe20000000a00 */
[----:B------:R-:W-:Y:S01]  /*0620*/  PRMT R0, RZ, 0x7610, R0 ;  /* 0x00007610ff007816 */ /* 0x000fe20000000000 */
[----:B------:R-:W-:Y:S01]  /*0630*/  IMAD.MOV.U32 R152, RZ, RZ, -0x1 ;  /* 0xffffffffff987424 */ /* 0x000fe200078e00ff */
[----:B------:R-:W-:Y:S01]  /*0640*/  ISETP.GE.U32.AND P0, PT, R16, UR4, PT ;  /* 0x0000000410007c0c */ /* 0x000fe2000bf06070 */
[----:B------:R-:W-:Y:S02]  /*0650*/  IMAD.MOV.U32 R23, RZ, RZ, -0x1 ;  /* 0xffffffffff177424 */ /* 0x000fe400078e00ff */
[----:B------:R-:W-:Y:S01]  /*0660*/  IMAD.MOV.U32 R22, RZ, RZ, -0x1 ;  /* 0xffffffffff167424 */ /* 0x000fe200078e00ff */
[----:B------:R-:W-:-:S13]  /*0670*/  ISETP.GE.U32.AND.EX P0, PT, R17, UR5, PT, P0 ;  /* 0x0000000511007c0c */ /* 0x000fda000bf06100 */
[----:B------:R-:W-:Y:S05]  /*0680*/  @P0 BRA `(.L_x_4) ;  /* 0x0000000400580947 */ /* 0x000fea0003800000 */
[----:B------:R-:W0:Y:S01]  /*0690*/  LDC.64 R14, c[0x0][0x628] ;  /* 0x00018a00ff0e7b82 */ /* 0x000e220000000a00 */
[----:B------:R-:W-:Y:S02]  /*06a0*/  IMAD.MOV.U32 R6, RZ, RZ, R16 ;  /* 0x000000ffff067224 */ /* 0x000fe400078e0010 */
[----:B------:R-:W-:-:S05]  /*06b0*/  IMAD.MOV.U32 R7, RZ, RZ, R17 ;  /* 0x000000ffff077224 */ /* 0x000fca00078e0011 */
[----:B------:R-:W1:Y:S08]  /*06c0*/  LDC R0, c[0x0][0x630] ;  /* 0x00018c00ff007b82 */ /* 0x000e700000000800 */
[----:B------:R-:W2:Y:S01]  /*06d0*/  LDC.64 R20, c[0x0][0x620] ;  /* 0x00018800ff147b82 */ /* 0x000ea20000000a00 */
[----:B0-----:R-:W-:-:S04]  /*06e0*/  ISETP.NE.U32.AND P0, PT, R14, RZ, PT ;  /* 0x000000ff0e00720c */ /* 0x001fc80003f05070 */
[----:B------:R-:W-:-:S13]  /*06f0*/  ISETP.NE.AND.EX P0, PT, R15, RZ, PT, P0 ;  /* 0x000000ff0f00720c */ /* 0x000fda0003f05300 */
[----:B-12---:R-:W-:Y:S05]  /*0700*/  @!P0 BRA `(.L_x_5) ;  /* 0x0000000000288947 */ /* 0x006fea0003800000 */
[----:B------:R-:W0:Y:S02]  /*0710*/  LDC R11, c[0x0][0x634] ;  /* 0x00018d00ff0b7b82 */ /* 0x000e240000000800 */
[----:B0-----:R-:W-:-:S05]  /*0720*/  IADD3 R11, P0, R16, R11, RZ ;  /* 0x0000000b100b7210 */ /* 0x001fca0007f1e0ff */
[----:B------:R-:W-:-:S04]  /*0730*/  IMAD.X R13, RZ, RZ, R17, P0 ;  /* 0x000000ffff0d7224 */ /* 0x000fc800000e0611 */
[----:B------:R-:W-:-:S04]  /*0740*/  IMAD.WIDE.U32 R6, R13, R14, RZ ;  /* 0x0000000e0d067225 */ /* 0x000fc800078e00ff */
[----:B------:R-:W-:-:S04]  /*0750*/  IMAD.WIDE.U32 R8, P0, R11, R15, R6 ;  /* 0x0000000f0b087225 */ /* 0x000fc80007800006 */
[----:B------:R-:W-:-:S04]  /*0760*/  IMAD.WIDE.U32 R6, R11, R14, RZ ;  /* 0x0000000e0b067225 */ /* 0x000fc800078e00ff */
[----:B------:R-:W-:Y:S01]  /*0770*/  IMAD.X R11, RZ, RZ, RZ, P0 ;  /* 0x000000ffff0b7224 */ /* 0x000fe200000e06ff */
[----:B------:R-:W-:Y:S01]  /*0780*/  IADD3 RZ, P0, R7, R8, RZ ;  /* 0x0000000807ff7210 */ /* 0x000fe20007f1e0ff */
[----:B------:R-:W-:-:S04]  /*0790*/  IMAD.MOV.U32 R10, RZ, RZ, R9 ;  /* 0x000000ffff0a7224 */ /* 0x000fc800078e0009 */
[----:B------:R-:W-:-:S08]  /*07a0*/  IMAD.WIDE.U32.X R6, R13, R15, R10, P0 ;  /* 0x0000000f0d067225 */ /* 0x000fd000000e040a */
.L_x_5:
[-CC-:B------:R-:W-:Y:S01]  /*07b0*/  SHF.R.U64 R25, R6, R0.reuse, R7.reuse ;  /* 0x0000000006197219 */ /* 0x180fe20000001207 */
[----:B------:R-:W0:Y:S01]  /*07c0*/  LDC R10, c[0x0][0x618] ;  /* 0x00018600ff0a7b82 */ /* 0x000e220000000800 */
[----:B------:R-:W-:Y:S01]  /*07d0*/  SHF.R.U32.HI R5, RZ, R0, R7 ;  /* 0x00000000ff057219 */ /* 0x000fe20000011607 */
[----:B------:R-:W-:Y:S01]  /*07e0*/  ULDC UR4, c[0x0][0x150] ;  /* 0x0000540000047ab9 */ /* 0x000fe20000000800 */
[----:B------:R-:W-:Y:S02]  /*07f0*/  IADD3 R9, P0, RZ, -R25, RZ ;  /* 0x80000019ff097210 */ /* 0x000fe40007f1e0ff */
[----:B------:R-:W-:-:S03]  /*0800*/  I2FP.F32.U32 R0, R4 ;  /* 0x0000000400007245 */ /* 0x000fc60000201000 */
[----:B------:R-:W1:Y:S01]  /*0810*/  LDC.64 R26, c[0x0][0x640] ;  /* 0x00019000ff1a7b82 */ /* 0x000e620000000a00 */
[----:B------:R-:W-:Y:S02]  /*0820*/  IMAD.X R11, RZ, RZ, ~R5, P0 ;  /* 0x000000ffff0b7224 */ /* 0x000fe400000e0e05 */
[----:B------:R-:W-:Y:S01]  /*0830*/  FMUL R0, R0, UR4 ;  /* 0x0000000400007c20 */ /* 0x000fe20008400000 */
[----:B------:R-:W-:Y:S01]  /*0840*/  IMAD.WIDE.U32 R6, R9, R20, R16 ;  /* 0x0000001409067225 */ /* 0x000fe200078e0010 */
[----:B------:R-:W-:-:S03]  /*0850*/  ULDC UR4, c[0x0][0x154] ;  /* 0x0000550000047ab9 */ /* 0x000fc60000000800 */
[----:B------:R-:W-:Y:S01]  /*0860*/  IMAD R8, R11, R20, RZ ;  /* 0x000000140b087224 */ /* 0x000fe200078e02ff */
[----:B------:R-:W2:Y:S01]  /*0870*/  LDC R5, c[0x0][0x144] ;  /* 0x00005100ff057b82 */ /* 0x000ea20000000800 */
[----:B------:R-:W3:Y:S02]  /*0880*/  F2I.U32.TRUNC.NTZ R0, R0 ;  /* 0x0000000000007305 */ /* 0x000ee4000020f000 */
[----:B------:R-:W-:-:S04]  /*0890*/  IMAD R9, R9, R21, R8 ;  /* 0x0000001509097224 */ /* 0x000fc800078e0208 */
[----:B------:R-:W-:Y:S01]  /*08a0*/  IMAD.IADD R7, R7, 0x1, R9 ;  /* 0x0000000107077824 */ /* 0x000fe200078e0209 */
[----:B------:R-:W4:Y:S01]  /*08b0*/  LDC R12, c[0x0][0x608] ;  /* 0x00018200ff0c7b82 */ /* 0x000f220000000800 */
[----:B------:R-:W-:-:S03]  /*08c0*/  IMAD.MOV.U32 R9, RZ, RZ, -0x1 ;  /* 0xffffffffff097424 */ /* 0x000fc600078e00ff */
[-CC-:B0-----:R-:W-:Y:S02]  /*08d0*/  SHF.R.U64 R20, R6, R10.reuse, R7.reuse ;  /* 0x0000000a06147219 */ /* 0x181fe40000001207 */
[----:B------:R-:W-:Y:S02]  /*08e0*/  I2FP.F32.U32 R6, R3 ;  /* 0x0000000300067245 */ /* 0x000fe40000201000 */
[----:B------:R-:W0:Y:S01]  /*08f0*/  LDC R24, c[0x0][0x658] ;  /* 0x00019600ff187b82 */ /* 0x000e220000000800 */
[----:B-1----:R-:W-:Y:S01]  /*0900*/  ISETP.NE.U32.AND P0, PT, R26, RZ, PT ;  /* 0x000000ff1a00720c */ /* 0x002fe20003f05070 */
[----:B---3--:R-:W-:Y:S01]  /*0910*/  IMAD.MOV R8, RZ, RZ, -R0 ;  /* 0x000000ffff087224 */ /* 0x008fe200078e0a00 */
[----:B------:R-:W-:Y:S01]  /*0920*/  SHF.R.U32.HI R7, RZ, R10, R7 ;  /* 0x0000000aff077219 */ /* 0x000fe20000011607 */
[----:B------:R-:W-:Y:S01]  /*0930*/  FMUL R6, R6, UR4 ;  /* 0x0000000406067c20 */ /* 0x000fe20008400000 */
[----:B------:R-:W-:-:S03]  /*0940*/  ISETP.NE.AND.EX P0, PT, R27, RZ, PT, P0 ;  /* 0x000000ff1b00720c */ /* 0x000fc60003f05300 */
[----:B------:R-:W1:Y:S01]  /*0950*/  LDC R14, c[0x0][0x148] ;  /* 0x00005200ff0e7b82 */ /* 0x000e620000000800 */
[----:B--2---:R-:W-:-:S07]  /*0960*/  IMAD R0, R5, R8, R4 ;  /* 0x0000000805007224 */ /* 0x004fce00078e0204 */
[----:B------:R-:W2:Y:S01]  /*0970*/  LDC R22, c[0x0][0x600] ;  /* 0x00018000ff167b82 */ /* 0x000ea20000000800 */
[-CC-:B----4-:R-:W-:Y:S02]  /*0980*/  SHF.R.U64 R28, R20, R12.reuse, R7.reuse ;  /* 0x0000000c141c7219 */ /* 0x190fe40000001207 */
[----:B------:R-:W-:Y:S01]  /*0990*/  SHF.R.U32.HI R5, RZ, R12, R7 ;  /* 0x0000000cff057219 */ /* 0x000fe20000011607 */
[----:B------:R-:W-:Y:S01]  /*09a0*/  IMAD.MOV.U32 R7, RZ, RZ, 0x1 ;  /* 0x00000001ff077424 */ /* 0x000fe200078e00ff */
[----:B------:R3:W4:Y:S03]  /*09b0*/  F2I.U32.TRUNC.NTZ R12, R6 ;  /* 0x00000006000c7305 */ /* 0x000726000020f000 */
[----:B------:R-:W1:Y:S01]  /*09c0*/  LDC R15, c[0x0][0x648] ;  /* 0x00019200ff0f7b82 */ /* 0x000e620000000800 */
[-C--:B0-----:R-:W-:Y:S02]  /*09d0*/  SHF.L.U32 R4, R9, R24.reuse, RZ ;  /* 0x0000001809047219 */ /* 0x081fe400000006ff */
[----:B------:R-:W-:-:S02]  /*09e0*/  SHF.R.U64 R30, R28, R24, R5 ;  /* 0x000000181c1e7219 */ /* 0x000fc40000001205 */
[----:B------:R-:W-:Y:S02]  /*09f0*/  LOP3.LUT R11, RZ, R4, RZ, 0x33, !PT ;  /* 0x00000004ff0b7212 */ /* 0x000fe400078e33ff */
[-C--:B------:R-:W-:Y:S01]  /*0a00*/  SHF.R.U32.HI R5, RZ, R24.reuse, R5 ;  /* 0x00000018ff057219 */ /* 0x080fe20000011605 */
[----:B------:R-:W0:Y:S01]  /*0a10*/  LDC R21, c[0x0][0x638] ;  /* 0x00018e00ff157b82 */ /* 0x000e220000000800 */
[----:B------:R-:W-:Y:S01]  /*0a20*/  SHF.L.U32 R10, R7, R24, RZ ;  /* 0x00000018070a7219 */ /* 0x000fe200000006ff */
[----:B------:R-:W-:-:S06]  /*0a30*/  IMAD.MOV.U32 R4, RZ, RZ, R30 ;  /* 0x000000ffff047224 */ /* 0x000fcc00078e001e */
[----:B------:R-:W0:Y:S01]  /*0a40*/  LDC R152, c[0x0][0x610] ;  /* 0x00018400ff987b82 */ /* 0x000e220000000800 */
[----:B---34-:R-:W-:Y:S05]  /*0a50*/  @!P0 BRA `(.L_x_6) ;  /* 0x0000000000288947 */ /* 0x018fea0003800000 */
[----:B------:R-:W3:Y:S02]  /*0a60*/  LDC R9, c[0x0][0x64c] ;  /* 0x00019300ff097b82 */ /* 0x000ee40000000800 */
[----:B---3--:R-:W-:-:S05]  /*0a70*/  IADD3 R9, P0, R30, R9, RZ ;  /* 0x000000091e097210 */ /* 0x008fca0007f1e0ff */
        /* <DEDUP_REMOVED lines=8> */
.L_x_6:
[----:B-1----:R-:W-:Y:S01]  /*0b00*/  SHF.R.U64 R4, R4, R15, R5 ;  /* 0x0000000f04047219 */ /* 0x002fe20000001205 */
[----:B--2---:R-:W-:Y:S01]  /*0b10*/  VIADD R5, R22, 0xffffffff ;  /* 0xffffffff16057836 */ /* 0x004fe20000000000 */
[----:B------:R-:W-:Y:S01]  /*0b20*/  LOP3.LUT R11, R28, R11, RZ, 0xc0, !PT ;  /* 0x0000000b1c0b7212 */ /* 0x000fe200078ec0ff */
[----:B------:R-:W-:Y:S02]  /*0b30*/  IMAD.MOV R12, RZ, RZ, -R12 ;  /* 0x000000ffff0c7224 */ /* 0x000fe400078e0a0c */
[----:B------:R-:W-:Y:S01]  /*0b40*/  IMAD.MOV R6, RZ, RZ, -R4 ;  /* 0x000000ffff067224 */ /* 0x000fe200078e0a04 */
[----:B------:R-:W-:Y:S01]  /*0b50*/  LOP3.LUT R5, R20, R5, RZ, 0xc0, !PT ;  /* 0x0000000514057212 */ /* 0x000fe200078ec0ff */
[----:B------:R-:W-:Y:S02]  /*0b60*/  @P3 IMAD R0, R14, R12, R3 ;  /* 0x0000000c0e003224 */ /* 0x000fe400078e0203 */
[----:B------:R-:W-:Y:S02]  /*0b70*/  IMAD R11, R10, R4, R11 ;  /* 0x000000040a0b7224 */ /* 0x000fe400078e020b */
[----:B0-----:R-:W-:-:S02]  /*0b80*/  IMAD R3, R6, R21, R30 ;  /* 0x0000001506037224 */ /* 0x001fc400078e021e */
[----:B------:R-:W-:Y:S02]  /*0b90*/  IMAD R152, R11, R152, R0 ;  /* 0x000000980b987224 */ /* 0x000fe400078e0200 */
[----:B------:R-:W-:Y:S02]  /*0ba0*/  IMAD R3, R3, R22, R5 ;  /* 0x0000001603037224 */ /* 0x000fe400078e0205 */
[----:B------:R-:W-:Y:S02]  /*0bb0*/  IMAD.MOV.U32 R0, RZ, RZ, 0x1 ;  /* 0x00000001ff007424 */ /* 0x000fe400078e00ff */
[----:B------:R-:W-:Y:S01]  /*0bc0*/  IMAD.MOV.U32 R22, RZ, RZ, R25 ;  /* 0x000000ffff167224 */ /* 0x000fe200078e0019 */
[----:B------:R-:W-:Y:S02]  /*0bd0*/  SEL R23, R3, R152, !P3 ;  /* 0x0000009803177207 */ /* 0x000fe40005800000 */
[----:B------:R-:W-:-:S07]  /*0be0*/  SEL R152, R152, R3, !P3 ;  /* 0x0000000398987207 */ /* 0x000fce0005800000 */
.L_x_4:
[----:B------:R-:W-:-:S08]  /*0bf0*/  NOP ;  /* 0x0000000000007918 */ /* 0x000fd00000000000 */
[----:B------:R-:W0:Y:S02]  /*0c00*/  USETMAXREG.TRY_ALLOC.CTAPOOL UP0, 0xe8 ;  /* 0x000000e8000079c8 */ /* 0x000e240008000600 */
[----:B0-----:R-:W-:-:S13]  /*0c10*/  PLOP3.LUT P0, PT, PT, PT, UP0, 0x80, 0x0 ;  /* 0x000000000000781c */ /* 0x001fda0003f0f008 */
[----:B------:R-:W-:Y:S05]  /*0c20*/  @!P0 BRA `(.L_x_4) ;  /* 0xfffffffc00f08947 */ /* 0x000fea000383ffff */
[----:B------:R-:W-:Y:S01]  /*0c30*/  ULDC.64 UR4, c[0x0][0x598] ;  /* 0x0001660000047ab9 */ /* 0x000fe20000000a00 */
[----:B------:R-:W-:Y:S01]  /*0c40*/  ULDC.64 UR36, c[0x0][0x208] ;  /* 0x0000820000247ab9 */ /* 0x000fe20000000a00 */
[----:B------:R-:W-:-:S04]  /*0c50*/  ISETP.NE.U32.AND P0, PT, RZ, UR4, PT ;  /* 0x00000004ff007c0c */ /* 0x000fc8000bf05070 */
[----:B------:R-:W-:-:S13]  /*0c60*/  ISETP.NE.AND.EX P0, PT, RZ, UR5, PT, P0 ;  /* 0x00000005ff007c0c */ /* 0x000fda000bf05300 */
[----:B------:R-:W-:Y:S05]  /*0c70*/  @!P0 BRA `(.L_x_7) ;  /* 0x00000000001c8947 */ /* 0x000fea0003800000 */
[----:B------:R-:W0:Y:S02]  /*0c80*/  LDC.64 R4, c[0x0][0x598] ;  /* 0x00016600ff047b82 */ /* 0x000e240000000a00 */
[----:B0-----:R-:W2:Y:S02]  /*0c90*/  LDG.E.64 R4, desc[UR36][R4.64] ;  /* 0x0000002404047981 */ /* 0x001ea4000c1e1b00 */
[----:B--2---:R-:W-:-:S04]  /*0ca0*/  ISETP.NE.U32.AND P0, PT, R4, RZ, PT ;  /* 0x000000ff0400720c */ /* 0x004fc80003f05070 */
[----:B------:R-:W-:-:S13]  /*0cb0*/  ISETP.NE.AND.EX P0, PT, R5, RZ, PT, P0 ;  /* 0x000000ff0500720c */ /* 0x000fda0003f05300 */
[----:B------:R-:W-:Y:S05]  /*0cc0*/  @!P0 BRA `(.L_x_7) ;  /* 0x0000000000088947 */ /* 0x000fea0003800000 */
[----:B------:R0:W5:Y:S01]  /*0cd0*/  LD.E R153, desc[UR36][R4.64] ;  /* 0x0000002404997980 */ /* 0x000162000c101900 */
[----:B------:R-:W-:Y:S05]  /*0ce0*/  BRA `(.L_x_8) ;  /* 0x0000000000247947 */ /* 0x000fea0003800000 */
.L_x_7:
[----:B------:R-:W-:Y:S02]  /*0cf0*/  ULDC.64 UR4, c[0x0][0x588] ;  /* 0x0001620000047ab9 */ /* 0x000fe40000000a00 */
[----:B------:R-:W-:-:S04]  /*0d00*/  ISETP.NE.U32.AND P0, PT, RZ, UR4, PT ;  /* 0x00000004ff007c0c */ /* 0x000fc8000bf05070 */
[----:B------:R-:W-:-:S13]  /*0d10*/  ISETP.NE.AND.EX P0, PT, RZ, UR5, PT, P0 ;  /* 0x00000005ff007c0c */ /* 0x000fda000bf05300 */
[----:B------:R-:W-:Y:S05]  /*0d20*/  @!P0 BRA `(.L_x_9) ;  /* 0x00000000000c8947 */ /* 0x000fea0003800000 */
[----:B------:R-:W0:Y:S02]  /*0d30*/  LDC.64 R4, c[0x0][0x588] ;  /* 0x00016200ff047b82 */ /* 0x000e240000000a00 */
[----:B0-----:R1:W5:Y:S01]  /*0d40*/  LDG.E R153, desc[UR36][R4.64] ;  /* 0x0000002404997981 */ /* 0x001362000c1e1900 */
[----:B------:R-:W-:Y:S05]  /*0d50*/  BRA `(.L_x_8) ;  /* 0x0000000000087947 */ /* 0x000fea0003800000 */
.L_x_9:
[----:B------:R-:W-:Y:S02]  /*0d60*/  ULDC UR4, c[0x0][0x580] ;  /* 0x0001600000047ab9 */ /* 0x000fe40000000800 */
[----:B------:R-:W-:-:S07]  /*0d70*/  IMAD.U32 R153, RZ, RZ, UR4 ;  /* 0x00000004ff997e24 */ /* 0x000fce000f8e00ff */
.L_x_8:
[----:B------:R-:W-:Y:S02]  /*0d80*/  ULDC.64 UR4, c[0x0][0x5a0] ;  /* 0x0001680000047ab9 */ /* 0x000fe40000000a00 */
[----:B------:R-:W-:-:S04]  /*0d90*/  ISETP.NE.U32.AND P0, PT, RZ, UR4, PT ;  /* 0x00000004ff007c0c */ /* 0x000fc8000bf05070 */
[----:B------:R-:W-:-:S13]  /*0da0*/  ISETP.NE.AND.EX P0, PT, RZ, UR5, PT, P0 ;  /* 0x00000005ff007c0c */ /* 0x000fda000bf05300 */
[----:B------:R-:W-:Y:S05]  /*0db0*/  @!P0 BRA `(.L_x_10) ;  /* 0x00000000001c8947 */ /* 0x000fea0003800000 */
[----:B01----:R-:W0:Y:S02]  /*0dc0*/  LDC.64 R4, c[0x0][0x5a0] ;  /* 0x00016800ff047b82 */ /* 0x003e240000000a00 */
[----:B0-----:R-:W2:Y:S02]  /*0dd0*/  LDG.E.64 R4, desc[UR36][R4.64] ;  /* 0x0000002404047981 */ /* 0x001ea4000c1e1b00 */
[----:B--2---:R-:W-:-:S04]  /*0de0*/  ISETP.NE.U32.AND P0, PT, R4, RZ, PT ;  /* 0x000000ff0400720c */ /* 0x004fc80003f05070 */
[----:B------:R-:W-:-:S13]  /*0df0*/  ISETP.NE.AND.EX P0, PT, R5, RZ, PT, P0 ;  /* 0x000000ff0500720c */ /* 0x000fda0003f05300 */
[----:B------:R-:W-:Y:S05]  /*0e00*/  @!P0 BRA `(.L_x_10) ;  /* 0x0000000000088947 */ /* 0x000fea0003800000 */
[----:B------:R0:W5:Y:S01]  /*0e10*/  LD.E R154, desc[UR36][R4.64] ;  /* 0x00000024049a7980 */ /* 0x000162000c101900 */
[----:B------:R-:W-:Y:S05]  /*0e20*/  BRA `(.L_x_11) ;  /* 0x0000000000247947 */ /* 0x000fea0003800000 */
.L_x_10:
[----:B------:R-:W-:Y:S02]  /*0e30*/  ULDC.64 UR4, c[0x0][0x590] ;  /* 0x0001640000047ab9 */ /* 0x000fe40000000a00 */
[----:B------:R-:W-:-:S04]  /*0e40*/  ISETP.NE.U32.AND P0, PT, RZ, UR4, PT ;  /* 0x00000004ff007c0c */ /* 0x000fc8000bf05070 */
[----:B------:R-:W-:-:S13]  /*0e50*/  ISETP.NE.AND.EX P0, PT, RZ, UR5, PT, P0 ;  /* 0x00000005ff007c0c */ /* 0x000fda000bf05300 */
[----:B------:R-:W-:Y:S05]  /*0e60*/  @!P0 BRA `(.L_x_12) ;  /* 0x00000000000c8947 */ /* 0x000fea0003800000 */
[----:B------:R-:W2:Y:S02]  /*0e70*/  LDC.64 R154, c[0x0][0x590] ;  /* 0x00016400ff9a7b82 */ /* 0x000ea40000000a00 */
[----:B--2---:R2:W5:Y:S01]  /*0e80*/  LDG.E R154, desc[UR36][R154.64] ;  /* 0x000000249a9a7981 */ /* 0x004562000c1e1900 */
[----:B------:R-:W-:Y:S05]  /*0e90*/  BRA `(.L_x_11) ;  /* 0x0000000000087947 */ /* 0x000fea0003800000 */
.L_x_12:
[----:B------:R-:W-:Y:S02]  /*0ea0*/  ULDC UR4, c[0x0][0x584] ;  /* 0x0001610000047ab9 */ /* 0x000fe40000000800 */
[----:B------:R-:W-:-:S07]  /*0eb0*/  IMAD.U32 R154, RZ, RZ, UR4 ;  /* 0x00000004ff9a7e24 */ /* 0x000fce000f8e00ff */
.L_x_11:
[----:B------:R-:W-:-:S13]  /*0ec0*/  LOP3.LUT P0, RZ, R0, 0xff, RZ, 0xc0, !PT ;  /* 0x000000ff00ff7812 */ /* 0x000fda000780c0ff */
[----:B------:R-:W-:Y:S05]  /*0ed0*/  @!P0 EXIT ;  /* 0x000000000000894d */ /* 0x000fea0003800000 */
[----:B------:R-:W-:Y:S01]  /*0ee0*/  ULDC UR4, c[0x0][0x28c] ;  /* 0x0000a30000047ab9 */ /* 0x000fe20000000800 */
[----:B------:R-:W-:Y:S01]  /*0ef0*/  UMOV UR38, URZ ;  /* 0x0000003f00267c82 */ /* 0x000fe20008000000 */
[----:B------:R-:W-:Y:S01]  /*0f00*/  UIADD3 UR4, UR4, 0x7f, URZ ;  /* 0x0000007f04047890 */ /* 0x000fe2000fffe03f */
[----:B------:R-:W-:-:S03]  /*0f10*/  UMOV UR39, URZ ;  /* 0x0000003f00277c82 */ /* 0x000fc60008000000 */
[----:B------:R-:W-:-:S04]  /*0f20*/  USHF.R.S32.HI UR5, URZ, 0x1f, UR4 ;  /* 0x0000001f3f057899 */ /* 0x000fc80008011404 */
[----:B------:R-:W-:-:S04]  /*0f30*/  ULEA.HI UR5, UR5, UR4, URZ, 0x7 ;  /* 0x0000000405057291 */ /* 0x000fc8000f8f383f */
[----:B------:R-:W-:-:S12]  /*0f40*/  USHF.R.S32.HI UR40, URZ, 0x7, UR5 ;  /* 0x000000073f287899 */ /* 0x000fd80008011405 */
.L_x_290:
[----:B------:R-:W-:Y:S01]  /*0f50*/  LOP3.LUT R0, R18, 0x80, RZ, 0xc0, !PT ;  /* 0x0000008012007812 */ /* 0x000fe200078ec0ff */
[----:B------:R-:W3:Y:S01]  /*0f60*/  S2UR UR7, SR_CgaCtaId ;  /* 0x00000000000779c3 */ /* 0x000ee20000008800 */
[----:B------:R-:W-:Y:S02]  /*0f70*/  UMOV UR6, 0x400 ;  /* 0x0000040000067882 */ /* 0x000fe40000000000 */
[----:B------:R-:W-:-:S06]  /*0f80*/  SHF.R.U32.HI R0, RZ, 0x7, R0 ;  /* 0x00000007ff007819 */ /* 0x000fcc0000011600 */
[----:B----4-:R-:W4:Y:S01]  /*0f90*/  SHFL.IDX PT, R0, R0, RZ, 0x1f ;  /* 0x00001fff00007589 */ /* 0x010f2200000e0000 */
[----:B---3--:R-:W-:Y:S01]  /*0fa0*/  ULEA UR6, UR7, UR6, 0x18 ;  /* 0x0000000607067291 */ /* 0x008fe2000f8ec03f */
[----:B----4-:R-:W-:-:S13]  /*0fb0*/  R2UR UR4, R0 ;  /* 0x00000000000472ca */ /* 0x010fda00000e0000 */
[----:B------:R-:W-:-:S04]  /*0fc0*/  ULEA.HI UR5, UR4, UR4, URZ, 0x1 ;  /* 0x0000000404057291 */ /* 0x000fc8000f8f083f */
[----:B------:R-:W-:-:S04]  /*0fd0*/  ULOP3.LUT UR5, UR5, 0x7fffe, URZ, 0xc0, !UPT ;  /* 0x0007fffe05057892 */ /* 0x000fc8000f8ec03f */
[----:B------:R-:W-:-:S03]  /*0fe0*/  UIADD3 UR5, UR4, -UR5, URZ ;  /* 0x8000000504057290 */ /* 0x000fc6000fffe03f */
[----:B------:R-:W-:Y:S01]  /*0ff0*/  ULDC UR4, c[0x0][0x28c] ;  /* 0x0000a30000047ab9 */ /* 0x000fe20000000800 */
[----:B------:R-:W-:Y:S01]  /*1000*/  ULEA UR5, UR5, UR6, 0xd ;  /* 0x0000000605057291 */ /* 0x000fe2000f8e683f */
[----:B------:R-:W-:-:S03]  /*1010*/  ISETP.LT.AND P0, PT, RZ, UR4, PT ;  /* 0x00000004ff007c0c */ /* 0x000fc6000bf01270 */
[----:B------:R-:W-:-:S04]  /*1020*/  UIADD3 UR5, UR5, 0x100, URZ ;  /* 0x0000010005057890 */ /* 0x000fc8000fffe03f */
[----:B------:R-:W-:-:S04]  /*1030*/  USHF.R.U32.HI UR5, URZ, 0x4, UR5 ;  /* 0x000000043f057899 */ /* 0x000fc80008011605 */
[----:B------:R-:W-:-:S04]  /*1040*/  ULOP3.LUT UR5, UR5, 0x3fff, URZ, 0xc0, !UPT ;  /* 0x00003fff05057892 */ /* 0x000fc8000f8ec03f */
[----:B------:R-:W-:Y:S01]  /*1050*/  ULOP3.LUT UR41, UR5, 0x10000, URZ, 0xfc, !UPT ;  /* 0x0001000005297892 */ /* 0x000fe2000f8efc3f */
[----:B01----:R-:W-:Y:S11]  /*1060*/  @P0 BRA `(.L_x_13) ;  /* 0x0000000000400947 */ /* 0x003ff60003800000 */
[----:B------:R-:W-:Y:S01]  /*1070*/  MOV R0, 0x0 ;  /* 0x0000000000007802 */ /* 0x000fe20000000f00 */
[----:B------:R-:W-:Y:S01]  /*1080*/  ULDC.64 UR4, c[0x4][0x68] ;  /* 0x01001a0000047ab9 */ /* 0x000fe20000000a00 */
[----:B------:R-:W-:Y:S01]  /*1090*/  ULDC.64 UR6, c[0x4][0x8] ;  /* 0x0100020000067ab9 */ /* 0x000fe20000000a00 */
[----:B01----:R-:W-:Y:S01]  /*10a0*/  IMAD.U32 R4, RZ, RZ, UR4 ;  /* 0x00000004ff047e24 */ /* 0x003fe2000f8e00ff */
[----:B------:R0:W1:Y:S01]  /*10b0*/  LDC.64 R14, c[0x4][R0] ;  /* 0x01000000000e7b82 */ /* 0x0000620000000a00 */
[----:B------:R-:W-:Y:S01]  /*10c0*/  IMAD.U32 R5, RZ, RZ, UR5 ;  /* 0x00000005ff057e24 */ /* 0x000fe2000f8e00ff */
[----:B------:R-:W-:Y:S01]  /*10d0*/  ULDC.64 UR4, c[0x4][0x70] ;  /* 0x01001c0000047ab9 */ /* 0x000fe20000000a00 */
[----:B------:R-:W-:Y:S02]  /*10e0*/  IMAD.U32 R10, RZ, RZ, UR6 ;  /* 0x00000006ff0a7e24 */ /* 0x000fe4000f8e00ff */
[----:B------:R-:W-:Y:S02]  /*10f0*/  IMAD.U32 R6, RZ, RZ, UR4 ;  /* 0x00000004ff067e24 */ /* 0x000fe4000f8e00ff */
[----:B------:R-:W-:-:S02]  /*1100*/  IMAD.U32 R7, RZ, RZ, UR5 ;  /* 0x00000005ff077e24 */ /* 0x000fc4000f8e00ff */
[----:B------:R-:W-:Y:S02]  /*1110*/  IMAD.U32 R11, RZ, RZ, UR7 ;  /* 0x00000007ff0b7e24 */ /* 0x000fe4000f8e00ff */
[----:B------:R-:W-:Y:S02]  /*1120*/  IMAD.MOV.U32 R8, RZ, RZ, 0x1e1 ;  /* 0x000001e1ff087424 */ /* 0x000fe400078e00ff */
[----:B------:R-:W-:Y:S02]  /*1130*/  IMAD.MOV.U32 R12, RZ, RZ, 0x1 ;  /* 0x00000001ff0c7424 */ /* 0x000fe400078e00ff */
[----:B0-----:R-:W-:-:S07]  /*1140*/  IMAD.MOV.U32 R13, RZ, RZ, RZ ;  /* 0x000000ffff0d7224 */ /* 0x001fce00078e00ff */
[----:B------:R-:W-:-:S07]  /*1150*/  LEPC R20, `(.L_x_13) ;  /* 0x000000001014794e */ /* 0x000fce0000000000 */
[----:B-12--5:R-:W-:Y:S05]  /*1160*/  CALL.ABS.NOINC R14 ;  /* 0x000000000e007343 */ /* 0x026fea0003c00000 */
.L_x_13:
[----:B------:R-:W-:-:S04]  /*1170*/  LOP3.LUT R0, R19, 0x1, RZ, 0xfc, !PT ;  /* 0x0000000113007812 */ /* 0x000fc800078efcff */
[----:B------:R-:W-:-:S13]  /*1180*/  ISETP.NE.AND P0, PT, R0, 0x3, PT ;  /* 0x000000030000780c */ /* 0x000fda0003f05270 */
[----:B------:R-:W-:Y:S05]  /*1190*/  @!P0 BRA `(.L_x_14) ;  /* 0x0000000000048947 */ /* 0x000fea0003800000 */
[----:B------:R-:W-:Y:S01]  /*11a0*/  BPT.TRAP 0x1 ;  /* 0x000000040000795c */ /* 0x000fe20000300000 */
.L_x_14:
[----:B------:R-:W3:Y:S01]  /*11b0*/  S2UR UR5, SR_CgaCtaId ;  /* 0x00000000000579c3 */ /* 0x000ee20000008800 */
[----:B------:R-:W-:Y:S01]  /*11c0*/  UMOV UR4, 0x400 ;  /* 0x0000040000047882 */ /* 0x000fe20000000000 */
[----:B------:R-:W-:Y:S02]  /*11d0*/  IMAD.U32 R0, RZ, RZ, UR38 ;  /* 0x00000026ff007e24 */ /* 0x000fe4000f8e00ff */
[----:B------:R-:W-:-:S03]  /*11e0*/  IMAD.U32 R3, RZ, RZ, UR39 ;  /* 0x00000027ff037e24 */ /* 0x000fc6000f8e00ff */
[----:B------:R-:W-:Y:S01]  /*11f0*/  SHF.L.U32 R0, R0, 0x1f, RZ ;  /* 0x0000001f00007819 */ /* 0x000fe200000006ff */
[----:B---3--:R-:W-:-:S06]  /*1200*/  ULEA UR4, UR5, UR4, 0x18 ;  /* 0x0000000405047291 */ /* 0x008fcc000f8ec03f */
[----:B------:R-:W-:-:S04]  /*1210*/  IMAD.U32 R6, RZ, RZ, UR4 ;  /* 0x00000004ff067e24 */ /* 0x000fc8000f8e00ff */
[----:B------:R-:W-:-:S04]  /*1220*/  IMAD R3, R3, 0x8, R6 ;  /* 0x0000000803037824 */ /* 0x000fc800078e0206 */
[----:B------:R3:W4:Y:S01]  /*1230*/  SYNCS.PHASECHK.TRANS64.TRYWAIT P1, [R3+URZ], R0 ;  /* 0x00000000030075a7 */ /* 0x000722000802017f */
[----:B------:R-:W-:Y:S05]  /*1240*/  @!P0 BRA `(.L_x_15) ;  /* 0x0000000000048947 */ /* 0x000fea0003800000 */
[----:B------:R-:W-:Y:S01]  /*1250*/  BPT.TRAP 0x1 ;  /* 0x000000040000795c */ /* 0x000fe20000300000 */
.L_x_15:
[----:B----4-:R-:W-:Y:S05]  /*1260*/  @P1 BRA `(.L_x_16) ;  /* 0x0000000000081947 */ /* 0x010fea0003800000 */
[----:B------:R-:W4:Y:S02]  /*1270*/  SYNCS.PHASECHK.TRANS64.TRYWAIT P1, [R3+URZ], R0 ;  /* 0x00000000030075a7 */ /* 0x000f24000802017f */
[----:B----4-:R-:W-:Y:S05]  /*1280*/  @!P1 BRA `(.L_x_17) ;  /* 0x0000008c00ac9947 */ /* 0x010fea0003800000 */
.L_x_16:
[----:B------:R-:W-:-:S04]  /*1290*/  UISETP.LT.AND UP0, UPT, UR40, 0x1, UPT ;  /* 0x000000012800788c */ /* 0x000fc8000bf01270 */
[----:B------:R-:W-:-:S06]  /*12a0*/  USEL UR4, UR40, 0x1, UP0 ;  /* 0x0000000128047887 */ /* 0x000fcc0008000000 */
[----:B---34-:R-:W-:Y:S01]  /*12b0*/  IMAD.U32 R0, RZ, RZ, UR4 ;  /* 0x00000004ff007e24 */ /* 0x018fe2000f8e00ff */
[----:B------:R-:W-:Y:S05]  /*12c0*/  WARPSYNC.ALL ;  /* 0x0000000000007948 */ /* 0x000fea0003800000 */
[----:B------:R-:W-:-:S04]  /*12d0*/  IADD3 R0, -R0, UR40, RZ ;  /* 0x0000002800007c10 */ /* 0x000fc8000fffe1ff */
[----:B------:R-:W-:Y:S02]  /*12e0*/  ISETP.GE.AND P1, PT, R0, 0x1, PT ;  /* 0x000000010000780c */ /* 0x000fe40003f26270 */
[----:B------:R-:W-:Y:S01]  /*12f0*/  R2UR UR4, R6 ;  /* 0x00000000060472ca */ /* 0x000fe200000e0000 */
[----:B------:R-:W-:Y:S01]  /*1300*/  ULEA UR5, UR39, UR41, 0xb ;  /* 0x0000002927057291 */ /* 0x000fe2000f8e583f */
[----:B------:R-:W-:Y:S01]  /*1310*/  WARPGROUP.ARRIVE ;  /* 0x00000000000079c5 */ /* 0x000fe20000000000 */
[----:B------:R-:W-:Y:S01]  /*1320*/  UMOV UR9, 0x40000040 ;  /* 0x4000004000097882 */ /* 0x000fe20000000000 */
[----:B------:R-:W-:-:S04]  /*1330*/  UMOV UR11, 0x40000040 ;  /* 0x40000040000b7882 */ /* 0x000fc80000000000 */
[----:B------:R-:W-:-:S05]  /*1340*/  UMOV UR8, UR5 ;  /* 0x0000000500087c82 */ /* 0x000fca0008000000 */
[----:B------:R-:W-:-:S04]  /*1350*/  UIADD3 UR4, UR4, 0x28100, URZ ;  /* 0x0002810004047890 */ /* 0x000fc8000fffe03f */
[----:B------:R-:W-:-:S04]  /*1360*/  USHF.R.U32.HI UR4, URZ, 0x4, UR4 ;  /* 0x000000043f047899 */ /* 0x000fc80008011604 */
[----:B------:R-:W-:-:S04]  /*1370*/  ULOP3.LUT UR4, UR4, 0x3fff, URZ, 0xc0, !UPT ;  /* 0x00003fff04047892 */ /* 0x000fc8000f8ec03f */
[----:B------:R-:W-:-:S04]  /*1380*/  ULOP3.LUT UR4, UR4, 0x10000, URZ, 0xfc, !UPT ;  /* 0x0001000004047892 */ /* 0x000fc8000f8efc3f */
[----:B------:R-:W-:-:S07]  /*1390*/  ULEA UR6, UR39, UR4, 0xa ;  /* 0x0000000427067291 */ /* 0x000fce000f8e503f */
[----:B------:R-:W-:Y:S02]  /*13a0*/  UMOV UR10, UR6 ;  /* 0x00000006000a7c82 */ /* 0x000fe40008000000 */
[----:B------:R-:W-:Y:S01]  /*13b0*/  IGMMA.64x128x32.S8.S8 R88, gdesc[UR8], RZ, !UPT, gsb0 ;  /* 0x03600000085879f1 */ /* 0x000fe2000c0410ff */
[----:B------:R-:W-:Y:S01]  /*13c0*/  UIADD3 UR8, UR5, 0x400, URZ ;  /* 0x0000040005087890 */ /* 0x000fe2000fffe03f */
[----:B------:R-:W-:Y:S01]  /*13d0*/  UMOV UR9, 0x40000040 ;  /* 0x4000004000097882 */ /* 0x000fe20000000000 */
[----:B------:R-:W-:Y:S02]  /*13e0*/  WARPGROUP.DEPBAR.LE gsb0, 0x0 ;  /* 0x00008000000079c5 */ /* 0x000fe40000010000 */
[----:B------:R-:W-:-:S06]  /*13f0*/  WARPGROUP.ARRIVE ;  /* 0x00000000000079c5 */ /* 0x000fcc0000000000 */
[----:B------:R-:W-:Y:S01]  /*1400*/  IGMMA.64x128x32.S8.S8 R24, gdesc[UR8], RZ, !UPT, gsb0 ;  /* 0x03600000081879f1 */ /* 0x000fe2000c0410ff */
[----:B------:R-:W-:Y:S02]  /*1410*/  UIADD3 UR8, UR5, 0x2, URZ ;  /* 0x0000000205087890 */ /* 0x000fe4000fffe03f */
[----:B------:R-:W-:Y:S01]  /*1420*/  UIADD3 UR10, UR6, 0x2, URZ ;  /* 0x00000002060a7890 */ /* 0x000fe2000fffe03f */
[----:B------:R-:W-:Y:S01]  /*1430*/  UMOV UR9, 0x40000040 ;  /* 0x4000004000097882 */ /* 0x000fe20000000000 */
[----:B------:R-:W-:Y:S01]  /*1440*/  UMOV UR11, 0x40000040 ;  /* 0x40000040000b7882 */ /* 0x000fe20000000000 */
[----:B------:R-:W-:Y:S02]  /*1450*/  WARPGROUP.DEPBAR.LE gsb0, 0x0 ;  /* 0x00008000000079c5 */ /* 0x000fe40000010000 */
[----:B------:R-:W-:-:S06]  /*1460*/  WARPGROUP.ARRIVE ;  /* 0x00000000000079c5 */ /* 0x000fcc0000000000 */
[----:B------:R-:W-:Y:S01]  /*1470*/  IGMMA.64x128x32.S8.S8 R88, gdesc[UR8], R88, gsb0 ;  /* 0x03600000085879f1 */ /* 0x000fe20008041058 */
[----:B------:R-:W-:Y:S01]  /*1480*/  UIADD3 UR8, UR5, 0x402, URZ ;  /* 0x0000040205087890 */ /* 0x000fe2000fffe03f */
[----:B------:R-:W-:Y:S01]  /*1490*/  UMOV UR9, 0x40000040 ;  /* 0x4000004000097882 */ /* 0x000fe20000000000 */
[----:B------:R-:W-:Y:S02]  /*14a0*/  WARPGROUP.DEPBAR.LE gsb0, 0x0 ;  /* 0x00008000000079c5 */ /* 0x000fe40000010000 */
[----:B------:R-:W-:-:S06]  /*14b0*/  WARPGROUP.ARRIVE ;  /* 0x00000000000079c5 */ /* 0x000fcc0000000000 */
[----:B------:R-:W-:Y:S01]  /*14c0*/  IGMMA.64x128x32.S8.S8 R24, gdesc[UR8], R24, gsb0 ;  /* 0x03600000081879f1 */ /* 0x000fe20008041018 */
        /* <DEDUP_REMOVED lines=23> */
[----:B------:R-:W-:Y:S03]  /*1640*/  IGMMA.64x128x32.S8.S8 R24, gdesc[UR8], R24, gsb0 ;  /* 0x03600000081879f1 */ /* 0x000fe60008041018 */
[----:B------:R-:W-:Y:S02]  /*1650*/  WARPGROUP.DEPBAR.LE gsb0, 0x0 ;  /* 0x00008000000079c5 */ /* 0x000fe40000010000 */
[----:B------:R-:W-:Y:S05]  /*1660*/  @!P1 BRA `(.L_x_18) ;  /* 0x0000000400709947 */ /* 0x000fea0003800000 */
[----:B------:R-:W-:Y:S02]  /*1670*/  UIADD3 UR5, UR39, 0x1, URZ ;  /* 0x0000000127057890 */ /* 0x000fe4000fffe03f */
[----:B------:R-:W-:Y:S02]  /*1680*/  IMAD.U32 R3, RZ, RZ, UR39 ;  /* 0x00000027ff037e24 */ /* 0x000fe4000f8e00ff */
[----:B------:R-:W-:-:S04]  /*1690*/  UISETP.NE.AND UP0, UPT, UR5, 0x5, UPT ;  /* 0x000000050500788c */ /* 0x000fc8000bf05270 */
[----:B------:R-:W-:Y:S02]  /*16a0*/  USEL UR6, URZ, 0x1, UP0 ;  /* 0x000000013f067887 */ /* 0x000fe40008000000 */
[----:B------:R-:W-:Y:S02]  /*16b0*/  USEL UR5, UR5, URZ, UP0 ;  /* 0x0000003f05057287 */ /* 0x000fe40008000000 */
[----:B------:R-:W-:-:S06]  /*16c0*/  ULOP3.LUT UR6, UR38, UR6, URZ, 0x3c, !UPT ;  /* 0x0000000626067292 */ /* 0x000fcc000f8e3c3f */
[----:B------:R-:W-:-:S07]  /*16d0*/  IMAD.U32 R7, RZ, RZ, UR6 ;  /* 0x00000006ff077e24 */ /* 0x000fce000f8e00ff */
.L_x_25:
[----:B------:R-:W-:Y:S05]  /*16e0*/  @!P0 BRA `(.L_x_19) ;  /* 0x0000000000048947 */ /* 0x000fea0003800000 */
[----:B------:R-:W-:Y:S01]  /*16f0*/  BPT.TRAP 0x1 ;  /* 0x000000040000795c */ /* 0x000fe20000300000 */
.L_x_19:
[----:B------:R-:W3:Y:S01]  /*1700*/  S2UR UR7, SR_CgaCtaId ;  /* 0x00000000000779c3 */ /* 0x000ee20000008800 */
[----:B------:R-:W-:Y:S01]  /*1710*/  UMOV UR6, 0x400 ;  /* 0x0000040000067882 */ /* 0x000fe20000000000 */
[----:B01----:R-:W-:Y:S01]  /*1720*/  IMAD.U32 R5, RZ, RZ, UR5 ;  /* 0x00000005ff057e24 */ /* 0x003fe2000f8e00ff */
[----:B------:R-:W-:Y:S01]  /*1730*/  SHF.L.U32 R4, R7, 0x1f, RZ ;  /* 0x0000001f07047819 */ /* 0x000fe200000006ff */
[----:B---3--:R-:W-:-:S06]  /*1740*/  ULEA UR6, UR7, UR6, 0x18 ;  /* 0x0000000607067291 */ /* 0x008fcc000f8ec03f */
[----:B------:R-:W-:-:S04]  /*1750*/  IMAD.U32 R6, RZ, RZ, UR6 ;  /* 0x00000006ff067e24 */ /* 0x000fc8000f8e00ff */
[----:B------:R-:W-:-:S04]  /*1760*/  IMAD R5, R5, 0x8, R6 ;  /* 0x0000000805057824 */ /* 0x000fc800078e0206 */
[----:B------:R0:W1:Y:S01]  /*1770*/  SYNCS.PHASECHK.TRANS64.TRYWAIT P1, [R5+URZ], R4 ;  /* 0x00000004050075a7 */ /* 0x000062000802017f */
[----:B------:R-:W-:Y:S05]  /*1780*/  @!P0 BRA `(.L_x_20) ;  /* 0x0000000000048947 */ /* 0x000fea0003800000 */
[----:B------:R-:W-:Y:S01]  /*1790*/  BPT.TRAP 0x1 ;  /* 0x000000040000795c */ /* 0x000fe20000300000 */
.L_x_20:
[----:B-1----:R-:W-:Y:S05]  /*17a0*/  @P1 BRA `(.L_x_21) ;  /* 0x0000000000081947 */ /* 0x002fea0003800000 */
[----:B------:R-:W1:Y:S02]  /*17b0*/  SYNCS.PHASECHK.TRANS64.TRYWAIT P1, [R5+URZ], R4 ;  /* 0x00000004050075a7 */ /* 0x000e64000802017f */
[----:B-1----:R-:W-:Y:S05]  /*17c0*/  @!P1 BRA `(.L_x_22) ;  /* 0x0000008800709947 */ /* 0x002fea0003800000 */
.L_x_21:
[----:B------:R-:W-:Y:S01]  /*17d0*/  ULEA UR6, UR5, UR41, 0xb ;  /* 0x0000002905067291 */ /* 0x000fe2000f8e583f */
[----:B------:R-:W-:Y:S01]  /*17e0*/  WARPGROUP.ARRIVE ;  /* 0x00000000000079c5 */ /* 0x000fe20000000000 */
[----:B------:R-:W-:Y:S01]  /*17f0*/  ULEA UR7, UR5, UR4, 0xa ;  /* 0x0000000405077291 */ /* 0x000fe2000f8e503f */
[----:B------:R-:W-:Y:S01]  /*1800*/  UMOV UR9, 0x40000040 ;  /* 0x4000004000097882 */ /* 0x000fe20000000000 */
[----:B------:R-:W-:-:S03]  /*1810*/  UMOV UR11, 0x40000040 ;  /* 0x40000040000b7882 */ /* 0x000fc60000000000 */
[----:B------:R-:W-:Y:S02]  /*1820*/  UMOV UR8, UR6 ;  /* 0x0000000600087c82 */ /* 0x000fe40008000000 */
[----:B------:R-:W-:Y:S02]  /*1830*/  UMOV UR10, UR7 ;  /* 0x00000007000a7c82 */ /* 0x000fe40008000000 */
        /* <DEDUP_REMOVED lines=44> */
[----:B------:R-:W-:Y:S01]  /*1b00*/  BPT.TRAP 0x1 ;  /* 0x000000040000795c */ /* 0x000fe20000300000 */
.L_x_23:
[----:B01----:R-:W-:Y:S01]  /*1b10*/  IMAD R4, R3, 0x8, R6 ;  /* 0x0000000803047824 */ /* 0x003fe200078e0206 */
[----:B------:R-:W-:-:S03]  /*1b20*/  ISETP.GT.U32.AND P1, PT, R19, 0x1, PT ;  /* 0x000000011300780c */ /* 0x000fc60003f24070 */
[----:B------:R-:W-:-:S05]  /*1b30*/  VIADD R4, R4, 0x28 ;  /* 0x0000002804047836 */ /* 0x000fca0000000000 */
[----:B------:R-:W-:-:S04]  /*1b40*/  PRMT R4, RZ, 0x654, R4 ;  /* 0x00000654ff047816 */ /* 0x000fc80000000004 */
[----:B------:R0:W-:Y:S01]  /*1b50*/  SYNCS.ARRIVE.TRANS64.RED.A1T0 RZ, [R4+URZ], RZ ;  /* 0x000000ff04ff79a7 */ /* 0x0001e2000810043f */
[----:B------:R-:W-:Y:S05]  /*1b60*/  @P1 BRA `(.L_x_24) ;  /* 0x0000000000041947 */ /* 0x000fea0003800000 */
[----:B------:R-:W-:Y:S01]  /*1b70*/  BPT.TRAP 0x1 ;  /* 0x000000040000795c */ /* 0x000fe20000300000 */
.L_x_24:
[----:B------:R-:W-:Y:S01]  /*1b80*/  UIADD3 UR5, UR5, 0x1, URZ ;  /* 0x0000000105057890 */ /* 0x000fe2000fffe03f */
[C---:B------:R-:W-:Y:S01]  /*1b90*/  ISETP.GT.AND P2, PT, R0.reuse, 0x1, PT ;  /* 0x000000010000780c */ /* 0x040fe20003f44270 */
[----:B------:R-:W-:Y:S02]  /*1ba0*/  VIADD R3, R3, 0x1 ;  /* 0x0000000103037836 */ /* 0x000fe40000000000 */
[----:B------:R-:W-:Y:S01]  /*1bb0*/  UISETP.NE.AND UP0, UPT, UR5, 0x5, UPT ;  /* 0x000000050500788c */ /* 0x000fe2000bf05270 */
[----:B------:R-:W-:Y:S02]  /*1bc0*/  VIADD R0, R0, 0xffffffff ;  /* 0xffffffff00007836 */ /* 0x000fe40000000000 */
[C---:B------:R-:W-:Y:S01]  /*1bd0*/  ISETP.NE.AND P1, PT, R3.reuse, 0x5, PT ;  /* 0x000000050300780c */ /* 0x040fe20003f25270 */
[----:B------:R-:W-:Y:S02]  /*1be0*/  USEL UR6, URZ, 0x1, UP0 ;  /* 0x000000013f067887 */ /* 0x000fe40008000000 */
[----:B------:R-:W-:Y:S01]  /*1bf0*/  USEL UR5, UR5, URZ, UP0 ;  /* 0x0000003f05057287 */ /* 0x000fe20008000000 */
[----:B------:R-:W-:-:S03]  /*1c00*/  SEL R3, R3, RZ, P1 ;  /* 0x000000ff03037207 */ /* 0x000fc60000800000 */
[----:B------:R-:W-:Y:S01]  /*1c10*/  LOP3.LUT R7, R7, UR6, RZ, 0x3c, !PT ;  /* 0x0000000607077c12 */ /* 0x000fe2000f8e3cff */
[----:B------:R-:W-:Y:S07]  /*1c20*/  @P2 BRA `(.L_x_25) ;  /* 0xfffffff800ac2947 */ /* 0x000fee000383ffff */
.L_x_18:
[----:B------:R-:W3:Y:S02]  /*1c30*/  LDC R0, c[0x0][0x28c] ;  /* 0x0000a300ff007b82 */ /* 0x000ee40000000800 */
[----:B---3--:R-:W-:-:S13]  /*1c40*/  ISETP.GE.AND P1, PT, R0, 0x1, PT ;  /* 0x000000010000780c */ /* 0x008fda0003f26270 */
[----:B------:R-:W-:Y:S05]  /*1c50*/  @!P1 BRA `(.L_x_26) ;  /* 0x0000000000409947 */ /* 0x000fea0003800000 */
[----:B------:R-:W-:Y:S05]  /*1c60*/  @!P0 BRA `(.L_x_27) ;  /* 0x0000000000048947 */ /* 0x000fea0003800000 */
[----:B------:R-:W-:Y:S01]  /*1c70*/  BPT.TRAP 0x1 ;  /* 0x000000040000795c */ /* 0x000fe20000300000 */
.L_x_27:
[----:B------:R-:W-:Y:S01]  /*1c80*/  UISETP.LT.AND UP0, UPT, UR40, 0x1, UPT ;  /* 0x000000012800788c */ /* 0x000fe2000bf01270 */
[----:B------:R-:W-:-:S03]  /*1c90*/  ISETP.GT.U32.AND P0, PT, R19, 0x1, PT ;  /* 0x000000011300780c */ /* 0x000fc60003f04070 */
[----:B------:R-:W-:-:S04]  /*1ca0*/  USEL UR6, UR40, 0x1, UP0 ;  /* 0x0000000128067887 */ /* 0x000fc80008000000 */
[----:B------:R-:W-:-:S04]  /*1cb0*/  UIADD3 UR6, UR39, UR40, -UR6 ;  /* 0x0000002827067290 */ /* 0x000fc8000fffe806 */
[----:B------:R-:W-:-:S04]  /*1cc0*/  UIMAD.WIDE.U32 UR4, UR6, -0x33333333, URZ ;  /* 0xcccccccd060478a5 */ /* 0x000fc8000f8e003f */
[----:B------:R-:W-:-:S04]  /*1cd0*/  USHF.R.U32.HI UR4, URZ, 0x2, UR5 ;  /* 0x000000023f047899 */ /* 0x000fc80008011605 */
[----:B------:R-:W-:-:S06]  /*1ce0*/  UIMAD UR6, UR4, -0x5, UR6 ;  /* 0xfffffffb040678a4 */ /* 0x000fcc000f8e0206 */
[----:B------:R-:W-:-:S04]  /*1cf0*/  IMAD.U32 R3, RZ, RZ, UR6 ;  /* 0x00000006ff037e24 */ /* 0x000fc8000f8e00ff */
[----:B------:R-:W-:-:S04]  /*1d00*/  IMAD R0, R3, 0x8, R6 ;  /* 0x0000000803007824 */ /* 0x000fc800078e0206 */
[----:B------:R-:W-:-:S05]  /*1d10*/  VIADD R0, R0, 0x28 ;  /* 0x0000002800007836 */ /* 0x000fca0000000000 */
[----:B------:R-:W-:-:S04]  /*1d20*/  PRMT R0, RZ, 0x654, R0 ;  /* 0x00000654ff007816 */ /* 0x000fc80000000000 */
[----:B------:R3:W-:Y:S01]  /*1d30*/  SYNCS.ARRIVE.TRANS64.RED.A1T0 RZ, [R0+URZ], RZ ;  /* 0x000000ff00ff79a7 */ /* 0x0007e2000810043f */
[----:B------:R-:W-:Y:S05]  /*1d40*/  @P0 BRA `(.L_x_26) ;  /* 0x0000000000040947 */ /* 0x000fea0003800000 */
[----:B------:R-:W-:Y:S01]  /*1d50*/  BPT.TRAP 0x1 ;  /* 0x000000040000795c */ /* 0x000fe20000300000 */
.L_x_26:
[----:B------:R-:W4:Y:S01]  /*1d60*/  LDC R6, c[0x0][0x288] ;  /* 0x0000a200ff067b82 */ /* 0x000f220000000800 */
[--C-:B---3--:R-:W-:Y:S01]  /*1d70*/  SHF.R.U32.HI R0, RZ, 0x2, R18.reuse ;  /* 0x00000002ff007819 */ /* 0x108fe20000011612 */
[----:B------:R-:W-:Y:S01]  /*1d80*/  IMAD.SHL.U32 R23, R23, 0x80, RZ ;  /* 0x0000008017177824 */ /* 0x000fe200078e00ff */
[----:B01----:R-:W-:Y:S01]  /*1d90*/  SHF.R.U32.HI R5, RZ, 0x7, R18 ;  /* 0x00000007ff057819 */ /* 0x003fe20000011612 */
[----:B------:R-:W-:Y:S01]  /*1da0*/  UIADD3 UR39, UR40, UR39, URZ ;  /* 0x0000002728277290 */ /* 0x000fe2000fffe03f */
[----:B------:R-:W-:Y:S01]  /*1db0*/  LOP3.LUT R3, R0, 0x7, RZ, 0xc0, !PT ;  /* 0x0000000700037812 */ /* 0x000fe200078ec0ff */
[C---:B------:R-:W-:Y:S01]  /*1dc0*/  IMAD.SHL.U32 R14, R18.reuse, 0x2, RZ ;  /* 0x00000002120e7824 */ /* 0x040fe200078e00ff */
[----:B------:R-:W-:Y:S01]  /*1dd0*/  LOP3.LUT R0, R5, 0x1, RZ, 0xc0, !PT ;  /* 0x0000000105007812 */ /* 0x000fe200078ec0ff */
[----:B------:R-:W-:Y:S01]  /*1de0*/  UISETP.GT.U32.AND UP0, UPT, UR39, 0x4, UPT ;  /* 0x000000042700788c */ /* 0x000fe2000bf04070 */
[----:B------:R-:W-:Y:S01]  /*1df0*/  LOP3.LUT R4, R18, 0x60, RZ, 0xc0, !PT ;  /* 0x0000006012047812 */ /* 0x000fe200078ec0ff */
[----:B------:R-:W-:Y:S01]  /*1e00*/  ULDC UR7, c[0x0][0x284] ;  /* 0x0000a10000077ab9 */ /* 0x000fe20000000800 */
[----:B------:R-:W-:Y:S01]  /*1e10*/  UISETP.GE.U32.AND UP1, UPT, UR40, 0x5, UPT ;  /* 0x000000052800788c */ /* 0x000fe2000bf26070 */
[----:B------:R-:W-:Y:S01]  /*1e20*/  IMAD.SHL.U32 R10, R0, 0x40, RZ ;  /* 0x00000040000a7824 */ /* 0x000fe200078e00ff */
[----:B------:R-:W-:Y:S01]  /*1e30*/  SHF.R.U32.HI R8, RZ, 0x1, R4 ;  /* 0x00000001ff087819 */ /* 0x000fe20000011604 */
[----:B------:R-:W-:Y:S01]  /*1e40*/  UISETP.LT.U32.AND UP0, UPT, UR40, 0x5, UP0 ;  /* 0x000000052800788c */ /* 0x000fe20008701070 */
[----:B------:R-:W-:Y:S01]  /*1e50*/  SHF.R.S32.HI R160, RZ, 0x1f, R22 ;  /* 0x0000001fffa07819 */ /* 0x000fe20000011416 */
[----:B------:R-:W-:Y:S01]  /*1e60*/  ULDC.64 UR8, c[0x0][0x5d0] ;  /* 0x0001740000087ab9 */ /* 0x000fe20000000a00 */
[--C-:B------:R-:W-:Y:S01]  /*1e70*/  IADD3 R5, RZ, -R8, -R3.reuse ;  /* 0x80000008ff057210 */ /* 0x100fe20007ffe803 */
[----:B------:R-:W-:Y:S01]  /*1e80*/  UIMAD.WIDE.U32 UR4, UR39, -0x33333333, URZ ;  /* 0xcccccccd270478a5 */ /* 0x000fe2000f8e003f */
[----:B------:R-:W-:Y:S01]  /*1e90*/  LOP3.LUT R165, R10, 0x40, R3, 0xe2, !PT ;  /* 0x000000400aa57812 */ /* 0x000fe200078ee203 */
[----:B------:R-:W-:Y:S01]  /*1ea0*/  IMAD.SHL.U32 R3, R152, 0x100, RZ ;  /* 0x0000010098037824 */ /* 0x000fe200078e00ff */
[C---:B------:R-:W-:Y:S01]  /*1eb0*/  LOP3.LUT R14, R23.reuse, 0x6, R14, 0xf8, !PT ;  /* 0x00000006170e7812 */ /* 0x040fe200078ef80e */
[----:B------:R-:W-:Y:S01]  /*1ec0*/  USEL UR6, URZ, 0x1, !UP0 ;  /* 0x000000013f067887 */ /* 0x000fe2000c000000 */
[----:B------:R-:W-:Y:S01]  /*1ed0*/  LOP3.LUT R4, R18, 0x3, RZ, 0xc0, !PT ;  /* 0x0000000312047812 */ /* 0x000fe200078ec0ff */
[----:B------:R-:W-:Y:S01]  /*1ee0*/  IMAD R7, R160, UR8, RZ ;  /* 0x00000008a0077c24 */ /* 0x000fe2000f8e02ff */
[----:B----4-:R-:W-:Y:S01]  /*1ef0*/  ISETP.GE.AND P0, PT, R23, R6, PT ;  /* 0x000000061700720c */ /* 0x010fe20003f06270 */
[----:B------:R-:W-:Y:S01]  /*1f00*/  IMAD R0, R0, -0x40, R5 ;  /* 0xffffffc000007824 */ /* 0x000fe200078e0205 */
[----:B------:R-:W-:Y:S01]  /*1f10*/  SHF.R.S32.HI R15, RZ, 0x1f, R14 ;  /* 0x0000001fff0f7819 */ /* 0x000fe2000001140e */
[----:B------:R-:W-:Y:S01]  /*1f20*/  USHF.R.U32.HI UR4, URZ, 0x2, UR5 ;  /* 0x000000023f047899 */ /* 0x000fe20008011605 */
[C---:B------:R-:W-:Y:S01]  /*1f30*/  ISETP.GE.OR P0, PT, R3.reuse, UR7, P0 ;  /* 0x0000000703007c0c */ /* 0x040fe20008706670 */
[----:B------:R-:W-:Y:S01]  /*1f40*/  ULOP3.LUT UR38, UR38, UR6, URZ, 0x3c, !UPT ;  /* 0x0000000626267292 */ /* 0x000fe2000f8e3c3f */
[----:B------:R-:W-:Y:S01]  /*1f50*/  IMAD R10, R4, -0x2, R6 ;  /* 0xfffffffe040a7824 */ /* 0x000fe200078e0206 */
[----:B------:R-:W-:Y:S01]  /*1f60*/  UIMAD UR39, UR4, -0x5, UR39 ;  /* 0xfffffffb042778a4 */ /* 0x000fe2000f8e0227 */
[----:B------:R-:W-:Y:S01]  /*1f70*/  IMAD.WIDE R4, R152, 0x100, RZ ;  /* 0x0000010098047825 */ /* 0x000fe200078e02ff */
[----:B------:R-:W-:Y:S01]  /*1f80*/  @UP1 ULOP3.LUT UR38, UR38, 0x1, UR4, 0x78, !UPT ;  /* 0x0000000126261892 */ /* 0x000fe2000f8e7804 */
[----:B------:R-:W-:-:S02]  /*1f90*/  IADD3 R0, -R3, UR7, R0 ;  /* 0x0000000703007c10 */ /* 0x000fc4000fffe100 */
[----:B------:R-:W-:Y:S01]  /*1fa0*/  IMAD R9, R22, UR9, R7 ;  /* 0x0000000916097c24 */ /* 0x000fe2000f8e0207 */
[----:B------:R-:W-:Y:S01]  /*1fb0*/  LOP3.LUT R165, R4, R165, R8, 0xfe, !PT ;  /* 0x000000a504a57212 */ /* 0x000fe200078efe08 */
[----:B------:R-:W-:-:S04]  /*1fc0*/  IMAD.WIDE.U32 R6, R22, UR8, R14 ;  /* 0x0000000816067c25 */ /* 0x000fc8000f8e000e */
[----:B------:R-:W-:Y:S02]  /*1fd0*/  IMAD.IADD R7, R7, 0x1, R9 ;  /* 0x0000000107077824 */ /* 0x000fe400078e0209 */
[----:B------:R-:W-:Y:S02]  /*1fe0*/  IMAD.IADD R3, R10, 0x1, -R23 ;  /* 0x000000010a037824 */ /* 0x000fe400078e0a17 */
[----:B------:R-:W-:Y:S01]  /*1ff0*/  IMAD.MOV.U32 R152, RZ, RZ, -0x1 ;  /* 0xffffffffff987424 */ /* 0x000fe200078e00ff */
[----:B------:R-:W-:Y:S06]  /*2000*/  @P0 BRA `(.L_x_28) ;  /* 0x0000006000f40947 */ /* 0x000fec0003800000 */
[----:B------:R-:W0:Y:S01]  /*2010*/  LDC.64 R20, c[0x0][0x5c8] ;  /* 0x00017200ff147b82 */ /* 0x000e220000000a00 */
[----:B------:R-:W-:Y:S01]  /*2020*/  ULDC.64 UR4, c[0x0][0x5c0] ;  /* 0x0001700000047ab9 */ /* 0x000fe20000000a00 */
[----:B------:R-:W-:Y:S01]  /*2030*/  BSSY B0, `(.L_x_28) ;  /* 0x000063a000007945 */ /* 0x000fe20003800000 */
[-C--:B0-----:R-:W-:Y:S01]  /*2040*/  IMAD R8, R5, R20.reuse, RZ ;  /* 0x0000001405087224 */ /* 0x081fe200078e02ff */
[----:B------:R-:W-:Y:S01]  /*2050*/  SHF.L.U64.HI R13, R20, 0x3, R21 ;  /* 0x00000003140d7819 */ /* 0x000fe20000010215 */
[----:B------:R-:W-:-:S04]  /*2060*/  IMAD.WIDE.U32 R6, R165, R20, R6 ;  /* 0x00000014a5067225 */ /* 0x000fc800078e0006 */
[----:B------:R-:W-:Y:S01]  /*2070*/  IMAD R9, R165, R21, R8 ;  /* 0x00000015a5097224 */ /* 0x000fe200078e0208 */
[----:B------:R-:W-:Y:S01]  /*2080*/  IADD3 R158, P0, R6, UR4, RZ ;  /* 0x00000004069e7c10 */ /* 0x000fe2000ff1e0ff */
[C---:B------:R-:W-:Y:S02]  /*2090*/  IMAD.SHL.U32 R11, R20.reuse, 0x8, RZ ;  /* 0x00000008140b7824 */ /* 0x040fe400078e00ff */
[----:B------:R-:W-:Y:S01]  /*20a0*/  IMAD.IADD R9, R7, 0x1, R9 ;  /* 0x0000000107097824 */ /* 0x000fe200078e0209 */
[-C--:B------:R-:W-:Y:S02]  /*20b0*/  LEA R6, P2, R20, R158.reuse, 0x7 ;  /* 0x0000009e14067211 */ /* 0x080fe400078438ff */
[----:B------:R-:W-:Y:S02]  /*20c0*/  IADD3 R8, P1, R11, R158, RZ ;  /* 0x0000009e0b087210 */ /* 0x000fe40007f3e0ff */
[----:B------:R-:W-:Y:S02]  /*20d0*/  IADD3.X R159, R9, UR5, RZ, P0, !PT ;  /* 0x00000005099f7c10 */ /* 0x000fe400087fe4ff */
[----:B-----5:R-:W-:-:S02]  /*20e0*/  ISETP.NE.AND P0, PT, R154, RZ, PT ;  /* 0x000000ff9a00720c */ /* 0x020fc40003f05270 */
[----:B------:R-:W-:Y:S01]  /*20f0*/  LEA.HI.X R7, R20, R159, R21, 0x7, P2 ;  /* 0x0000009f14077211 */ /* 0x000fe200010f3c15 */
[----:B------:R-:W-:Y:S01]  /*2100*/  IMAD.X R9, R13, 0x1, R159, P1 ;  /* 0x000000010d097824 */ /* 0x000fe200008e069f */
[----:B------:R-:W-:-:S05]  /*2110*/  IADD3 R10, P2, R11, R6, RZ ;  /* 0x000000060b0a7210 */ /* 0x000fca0007f5e0ff */
[----:B------:R-:W-:-:S04]  /*2120*/  IMAD.X R11, R13, 0x1, R7, P2 ;  /* 0x000000010d0b7824 */ /* 0x000fc800010e0607 */
[----:B------:R-:W-:Y:S05]  /*2130*/  @!P0 BRA `(.L_x_29) ;  /* 0x0000004800948947 */ /* 0x000fea0003800000 */
[----:B------:R-:W0:Y:S01]  /*2140*/  LDC.64 R156, c[0x0][0x5b0] ;  /* 0x00016c00ff9c7b82 */ /* 0x000e220000000a00 */
[----:B------:R-:W-:Y:S01]  /*2150*/  ULDC.64 UR4, c[0x0][0x5b8] ;  /* 0x00016e0000047ab9 */ /* 0x000fe20000000a00 */
[----:B------:R-:W-:Y:S01]  /*2160*/  ISETP.GE.AND P0, PT, R0, 0x1, PT ;  /* 0x000000010000780c */ /* 0x000fe20003f06270 */
[----:B------:R-:W-:Y:S01]  /*2170*/  IMAD R21, R160, UR4, RZ ;  /* 0x00000004a0157c24 */ /* 0x000fe2000f8e02ff */
[----:B------:R-:W-:Y:S01]  /*2180*/  BSSY B1, `(.L_x_30) ;  /* 0x0000010000017945 */ /* 0x000fe20003800000 */
[C---:B------:R-:W-:Y:S01]  /*2190*/  IMAD.WIDE.U32 R14, R22.reuse, UR4, R14 ;  /* 0x00000004160e7c25 */ /* 0x040fe2000f8e000e */
[----:B------:R-:W-:Y:S02]  /*21a0*/  ISETP.LT.OR P3, PT, R3, 0x1, !P0 ;  /* 0x000000010300780c */ /* 0x000fe40004761670 */
[----:B------:R-:W1:Y:S01]  /*21b0*/  LDC.64 R12, c[0x0][0x5a8] ;  /* 0x00016a00ff0c7b82 */ /* 0x000e620000000a00 */
[----:B------:R-:W-:Y:S02]  /*21c0*/  IMAD R21, R22, UR5, R21 ;  /* 0x0000000516157c24 */ /* 0x000fe4000f8e0215 */
[----:B------:R-:W-:-:S02]  /*21d0*/  IMAD.MOV.U32 R20, RZ, RZ, R14 ;  /* 0x000000ffff147224 */ /* 0x000fc400078e000e */
[----:B------:R-:W-:Y:S02]  /*21e0*/  IMAD.IADD R21, R15, 0x1, R21 ;  /* 0x000000010f157824 */ /* 0x000fe400078e0215 */
[-C--:B0-----:R-:W-:Y:S01]  /*21f0*/  IMAD R160, R5, R156.reuse, RZ ;  /* 0x0000009c05a07224 */ /* 0x081fe200078e02ff */
[----:B------:R-:W-:Y:S01]  /*2200*/  SHF.L.U64.HI R161, R156, 0x3, R157 ;  /* 0x000000039ca17819 */ /* 0x000fe2000001029d */
[----:B------:R-:W-:-:S04]  /*2210*/  IMAD.WIDE.U32 R22, R165, R156, R20 ;  /* 0x0000009ca5167225 */ /* 0x000fc800078e0014 */
[----:B------:R-:W-:Y:S01]  /*2220*/  IMAD R169, R165, R157, R160 ;  /* 0x0000009da5a97224 */ /* 0x000fe200078e02a0 */
[----:B-1----:R-:W-:Y:S01]  /*2230*/  IADD3 R22, P1, R22, R12, RZ ;  /* 0x0000000c16167210 */ /* 0x002fe20007f3e0ff */
[----:B------:R-:W-:-:S03]  /*2240*/  IMAD.SHL.U32 R160, R156, 0x8, RZ ;  /* 0x000000089ca07824 */ /* 0x000fc600078e00ff */
[----:B------:R-:W-:Y:S01]  /*2250*/  IADD3.X R23, R13, R23, R169, P1, !PT ;  /* 0x000000170d177210 */ /* 0x000fe20000ffe4a9 */
[----:B------:R-:W-:Y:S08]  /*2260*/  @P3 BRA `(.L_x_31) ;  /* 0x0000000000043947 */ /* 0x000ff00003800000 */
[----:B--2---:R0:W5:Y:S02]  /*2270*/  LDG.E.U8 R155, desc[UR36][R22.64] ;  /* 0x00000024169b7981 */ /* 0x004164000c1e1100 */
.L_x_31:
[----:B------:R-:W-:Y:S05]  /*2280*/  BSYNC B1 ;  /* 0x0000000000017941 */ /* 0x000fea0003800000 */
.L_x_30:
[----:B-----5:R-:W-:Y:S01]  /*2290*/  LOP3.LUT R164, R155, 0xffff, RZ, 0xc0, !PT ;  /* 0x0000ffff9ba47812 */ /* 0x020fe200078ec0ff */
[----:B------:R-:W-:Y:S01]  /*22a0*/  IMAD.WIDE.U32 R162, R165, R156, R160 ;  /* 0x0000009ca5a27225 */ /* 0x000fe200078e00a0 */
[----:B------:R-:W-:Y:S01]  /*22b0*/  ISETP.LT.OR P4, PT, R3, 0x2, !P0 ;  /* 0x000000020300780c */ /* 0x000fe20004781670 */
[----:B------:R-:W-:Y:S01]  /*22c0*/  BSSY B1, `(.L_x_32) ;  /* 0x000000e000017945 */ /* 0x000fe20003800000 */
[----:B------:R-:W-:Y:S01]  /*22d0*/  PRMT R167, R164, 0x8880, RZ ;  /* 0x00008880a4a77816 */ /* 0x000fe200000000ff */
[----:B------:R-:W-:Y:S01]  /*22e0*/  IMAD.IADD R163, R169, 0x1, R163 ;  /* 0x00000001a9a37824 */ /* 0x000fe200078e02a3 */
[----:B------:R-:W-:Y:S02]  /*22f0*/  IADD3 R162, P2, P5, R14, R12, R162 ;  /* 0x0000000c0ea27210 */ /* 0x000fe40007d5e0a2 */
[----:B------:R-:W-:Y:S01]  /*2300*/  ISETP.GE.AND P1, PT, R0, 0x9, PT ;  /* 0x000000090000780c */ /* 0x000fe20003f26270 */
[----:B------:R-:W-:Y:S01]  /*2310*/  IMAD R164, R167, R154, RZ ;  /* 0x0000009aa7a47224 */ /* 0x000fe200078e02ff */
[----:B------:R-:W-:-:S02]  /*2320*/  IADD3.X R163, R21, R13, R163, P2, P5 ;  /* 0x0000000d15a37210 */ /* 0x000fc400017ea4a3 */
[----:B------:R-:W-:Y:S01]  /*2330*/  ISETP.LT.OR P2, PT, R3, 0x1, !P1 ;  /* 0x000000010300780c */ /* 0x000fe20004f41670 */
[----:B------:R-:W-:-:S05]  /*2340*/  @!P3 IMAD R167, R88, R153, R164 ;  /* 0x0000009958a7b224 */ /* 0x000fca00078e02a4 */
[----:B------:R1:W-:Y:S01]  /*2350*/  @!P3 STG.E.U8 desc[UR36][R158.64], R167 ;  /* 0x000000a79e00b986 */ /* 0x0003e2000c101124 */
[----:B------:R-:W-:Y:S06]  /*2360*/  @P4 BRA `(.L_x_33) ;  /* 0x00000000000c4947 */ /* 0x000fec0003800000 */
[----:B--2---:R-:W1:Y:S02]  /*2370*/  LDG.E.U8 R155, desc[UR36][R22.64+0x1] ;  /* 0x00000124169b7981 */ /* 0x004e64000c1e1100 */
[----:B-1----:R-:W-:-:S05]  /*2380*/  PRMT R167, R155, 0x8880, RZ ;  /* 0x000088809ba77816 */ /* 0x002fca00000000ff */
[----:B------:R-:W-:-:S07]  /*2390*/  IMAD R164, R167, R154, RZ ;  /* 0x0000009aa7a47224 */ /* 0x000fce00078e02ff */
.L_x_33:
[----:B------:R-:W-:Y:S05]  /*23a0*/  BSYNC B1 ;  /* 0x0000000000017941 */ /* 0x000fea0003800000 */
.L_x_32:
[----:B------:R-:W-:Y:S01]  /*23b0*/  @!P4 IMAD R89, R89, R153, R164 ;  /* 0x000000995959c224 */ /* 0x000fe200078e02a4 */
[----:B------:R-:W-:Y:S04]  /*23c0*/  BSSY B1, `(.L_x_34) ;  /* 0x0000006000017945 */ /* 0x000fe80003800000 */
[----:B------:R3:W-:Y:S01]  /*23d0*/  @!P4 STG.E.U8 desc[UR36][R158.64+0x1], R89 ;  /* 0x000001599e00c986 */ /* 0x0007e2000c101124 */
[----:B------:R-:W-:Y:S05]  /*23e0*/  @P2 BRA `(.L_x_35) ;  /* 0x00000000000c2947 */ /* 0x000fea0003800000 */
[----:B--2---:R-:W3:Y:S02]  /*23f0*/  LDG.E.U8 R155, desc[UR36][R162.64] ;  /* 0x00000024a29b7981 */ /* 0x004ee4000c1e1100 */
[----:B---3--:R-:W-:-:S05]  /*2400*/  PRMT R89, R155, 0x8880, RZ ;  /* 0x000088809b597816 */ /* 0x008fca00000000ff */
[----:B------:R-:W-:-:S07]  /*2410*/  IMAD R164, R89, R154, RZ ;  /* 0x0000009a59a47224 */ /* 0x000fce00078e02ff */
.L_x_35:
[----:B------:R-:W-:Y:S05]  /*2420*/  BSYNC B1 ;  /* 0x0000000000017941 */ /* 0x000fea0003800000 */
.L_x_34:
[C---:B------:R-:W-:Y:S01]  /*2430*/  ISETP.LT.OR P4, PT, R3.reuse, 0x2, !P1 ;  /* 0x000000020300780c */ /* 0x040fe20004f81670 */
[----:B---3--:R-:W-:Y:S01]  /*2440*/  @!P2 IMAD R89, R90, R153, R164 ;  /* 0x000000995a59a224 */ /* 0x008fe200078e02a4 */
[----:B------:R-:W-:Y:S01]  /*2450*/  BSSY B1, `(.L_x_36) ;  /* 0x0000009000017945 */ /* 0x000fe20003800000 */
[C---:B------:R-:W-:Y:S02]  /*2460*/  ISETP.LT.OR P3, PT, R3.reuse, 0x9, !P0 ;  /* 0x000000090300780c */ /* 0x040fe40004761670 */
[C---:B------:R-:W-:Y:S01]  /*2470*/  ISETP.LT.OR P5, PT, R3.reuse, 0xa, !P0 ;  /* 0x0000000a0300780c */ /* 0x040fe200047a1670 */
[----:B------:R3:W-:Y:S01]  /*2480*/  @!P2 STG.E.U8 desc[UR36][R8.64], R89 ;  /* 0x000000590800a986 */ /* 0x0007e2000c101124 */
[----:B------:R-:W-:-:S06]  /*2490*/  ISETP.LT.OR P2, PT, R3, 0x9, !P1 ;  /* 0x000000090300780c */ /* 0x000fcc0004f41670 */
[----:B------:R-:W-:Y:S07]  /*24a0*/  @P4 BRA `(.L_x_37) ;  /* 0x00000000000c4947 */ /* 0x000fee0003800000 */
[----:B--2---:R-:W3:Y:S02]  /*24b0*/  LDG.E.U8 R155, desc[UR36][R162.64+0x1] ;  /* 0x00000124a29b7981 */ /* 0x004ee4000c1e1100 */
[----:B---3--:R-:W-:-:S05]  /*24c0*/  PRMT R89, R155, 0x8880, RZ ;  /* 0x000088809b597816 */ /* 0x008fca00000000ff */
[----:B------:R-:W-:-:S07]  /*24d0*/  IMAD R164, R89, R154, RZ ;  /* 0x0000009a59a47224 */ /* 0x000fce00078e02ff */
.L_x_37:
[----:B------:R-:W-:Y:S05]  /*24e0*/  BSYNC B1 ;  /* 0x0000000000017941 */ /* 0x000fea0003800000 */
.L_x_36:
[----:B------:R-:W-:Y:S01]  /*24f0*/  @!P4 IMAD R91, R91, R153, R164 ;  /* 0x000000995b5bc224 */ /* 0x000fe200078e02a4 */
[----:B------:R-:W-:Y:S04]  /*2500*/  BSSY B1, `(.L_x_38) ;  /* 0x0000006000017945 */ /* 0x000fe80003800000 */
[----:B------:R4:W-:Y:S01]  /*2510*/  @!P4 STG.E.U8 desc[UR36][R8.64+0x1], R91 ;  /* 0x0000015b0800c986 */ /* 0x0009e2000c101124 */
[----:B------:R-:W-:Y:S05]  /*2520*/  @P3 BRA `(.L_x_39) ;  /* 0x00000000000c3947 */ /* 0x000fea0003800000 */
[----:B--2---:R-:W3:Y:S02]  /*2530*/  LDG.E.U8 R155, desc[UR36][R22.64+0x8] ;  /* 0x00000824169b7981 */ /* 0x004ee4000c1e1100 */
[----:B---3--:R-:W-:-:S05]  /*2540*/  PRMT R89, R155, 0x8880, RZ ;  /* 0x000088809b597816 */ /* 0x008fca00000000ff */
[----:B------:R-:W-:-:S07]  /*2550*/  IMAD R164, R89, R154, RZ ;  /* 0x0000009a59a47224 */ /* 0x000fce00078e02ff */
.L_x_39:
[----:B------:R-:W-:Y:S05]  /*2560*/  BSYNC B1 ;  /* 0x0000000000017941 */ /* 0x000fea0003800000 */
.L_x_38:
[----:B---3--:R-:W-:Y:S01]  /*2570*/  @!P3 IMAD R89, R92, R153, R164 ;  /* 0x000000995c59b224 */ /* 0x008fe200078e02a4 */
[----:B------:R-:W-:Y:S04]  /*2580*/  BSSY B1, `(.L_x_40) ;  /* 0x0000006000017945 */ /* 0x000fe80003800000 */
[----:B------:R3:W-:Y:S01]  /*2590*/  @!P3 STG.E.U8 desc[UR36][R158.64+0x8], R89 ;  /* 0x000008599e00b986 */ /* 0x0007e2000c101124 */
[----:B------:R-:W-:Y:S05]  /*25a0*/  @P5 BRA `(.L_x_41) ;  /* 0x00000000000c5947 */ /* 0x000fea0003800000 */
[----:B--2---:R-:W3:Y:S02]  /*25b0*/  LDG.E.U8 R155, desc[UR36][R22.64+0x9] ;  /* 0x00000924169b7981 */ /* 0x004ee4000c1e1100 */
[----:B---3--:R-:W-:-:S05]  /*25c0*/  PRMT R89, R155, 0x8880, RZ ;  /* 0x000088809b597816 */ /* 0x008fca00000000ff */
[----:B------:R-:W-:-:S07]  /*25d0*/  IMAD R164, R89, R154, RZ ;  /* 0x0000009a59a47224 */ /* 0x000fce00078e02ff */
.L_x_41:
[----:B------:R-:W-:Y:S05]  /*25e0*/  BSYNC B1 ;  /* 0x0000000000017941 */ /* 0x000fea0003800000 */
.L_x_40:
[----:B------:R-:W-:Y:S01]  /*25f0*/  @!P5 IMAD R93, R93, R153, R164 ;  /* 0x000000995d5dd224 */ /* 0x000fe200078e02a4 */
[----:B------:R-:W-:Y:S04]  /*2600*/  BSSY B1, `(.L_x_42) ;  /* 0x0000006000017945 */ /* 0x000fe80003800000 */
[----:B------:R0:W-:Y:S01]  /*2610*/  @!P5 STG.E.U8 desc[UR36][R158.64+0x9], R93 ;  /* 0x0000095d9e00d986 */ /* 0x0001e2000c101124 */
[----:B------:R-:W-:Y:S05]  /*2620*/  @P2 BRA `(.L_x_43) ;  /* 0x00000000000c2947 */ /* 0x000fea0003800000 */
[----:B--2---:R-:W3:Y:S02]  /*2630*/  LDG.E.U8 R155, desc[UR36][R162.64+0x8] ;  /* 0x00000824a29b7981 */ /* 0x004ee4000c1e1100 */
[----:B---3--:R-:W-:-:S05]  /*2640*/  PRMT R89, R155, 0x8880, RZ ;  /* 0x000088809b597816 */ /* 0x008fca00000000ff */
[----:B------:R-:W-:-:S07]  /*2650*/  IMAD R164, R89, R154, RZ ;  /* 0x0000009a59a47224 */ /* 0x000fce00078e02ff */
.L_x_43:
[----:B------:R-:W-:Y:S05]  /*2660*/  BSYNC B1 ;  /* 0x0000000000017941 */ /* 0x000fea0003800000 */
.L_x_42:
        /* <DEDUP_REMOVED lines=11> */
.L_x_45:
[----:B------:R-:W-:Y:S05]  /*2720*/  BSYNC B1 ;  /* 0x0000000000017941 */ /* 0x000fea0003800000 */
.L_x_44:
[----:B------:R-:W-:Y:S01]  /*2730*/  @!P4 IMAD R95, R95, R153, R164 ;  /* 0x000000995f5fc224 */ /* 0x000fe200078e02a4 */
[----:B------:R-:W-:Y:S04]  /*2740*/  BSSY B1, `(.L_x_46) ;  /* 0x0000006000017945 */ /* 0x000fe80003800000 */
[----:B------:R0:W-:Y:S01]  /*2750*/  @!P4 STG.E.U8 desc[UR36][R8.64+0x9], R95 ;  /* 0x0000095f0800c986 */ /* 0x0001e2000c101124 */
[----:B------:R-:W-:Y:S05]  /*2760*/  @P3 BRA `(.L_x_47) ;  /* 0x00000000000c3947 */ /* 0x000fea0003800000 */
[----:B--2---:R-:W3:Y:S02]  /*2770*/  LDG.E.U8 R155, desc[UR36][R22.64+0x10] ;  /* 0x00001024169b7981 */ /* 0x004ee4000c1e1100 */
[----:B---3--:R-:W-:-:S05]  /*2780*/  PRMT R89, R155, 0x8880, RZ ;  /* 0x000088809b597816 */ /* 0x008fca00000000ff */
[----:B------:R-:W-:-:S07]  /*2790*/  IMAD R164, R89, R154, RZ ;  /* 0x0000009a59a47224 */ /* 0x000fce00078e02ff */
.L_x_47:
[----:B------:R-:W-:Y:S05]  /*27a0*/  BSYNC B1 ;  /* 0x0000000000017941 */ /* 0x000fea0003800000 */
.L_x_46:
[----:B---3--:R-:W-:Y:S01]  /*27b0*/  @!P3 IMAD R89, R96, R153, R164 ;  /* 0x000000996059b224 */ /* 0x008fe200078e02a4 */
[----:B------:R-:W-:Y:S04]  /*27c0*/  BSSY B1, `(.L_x_48) ;  /* 0x0000006000017945 */ /* 0x000fe80003800000 */
[----:B------:R3:W-:Y:S01]  /*27d0*/  @!P3 STG.E.U8 desc[UR36][R158.64+0x10], R89 ;  /* 0x000010599e00b986 */ /* 0x0007e2000c101124 */
[----:B------:R-:W-:Y:S05]  /*27e0*/  @P5 BRA `(.L_x_49) ;  /* 0x00000000000c5947 */ /* 0x000fea0003800000 */
[----:B--2---:R-:W3:Y:S02]  /*27f0*/  LDG.E.U8 R155, desc[UR36][R22.64+0x11] ;  /* 0x00001124169b7981 */ /* 0x004ee4000c1e1100 */
[----:B---3--:R-:W-:-:S05]  /*2800*/  PRMT R89, R155, 0x8880, RZ ;  /* 0x000088809b597816 */ /* 0x008fca00000000ff */
[----:B------:R-:W-:-:S07]  /*2810*/  IMAD R164, R89, R154, RZ ;  /* 0x0000009a59a47224 */ /* 0x000fce00078e02ff */
.L_x_49:
[----:B------:R-:W-:Y:S05]  /*2820*/  BSYNC B1 ;  /* 0x0000000000017941 */ /* 0x000fea0003800000 */
.L_x_48:
[----:B------:R-:W-:Y:S01]  /*2830*/  @!P5 IMAD R97, R97, R153, R164 ;  /* 0x000000996161d224 */ /* 0x000fe200078e02a4 */
[----:B------:R-:W-:Y:S04]  /*2840*/  BSSY B1, `(.L_x_50) ;  /* 0x0000006000017945 */ /* 0x000fe80003800000 */
[----:B------:R0:W-:Y:S01]  /*2850*/  @!P5 STG.E.U8 desc[UR36][R158.64+0x11], R97 ;  /* 0x000011619e00d986 */ /* 0x0001e2000c101124 */
[----:B------:R-:W-:Y:S05]  /*2860*/  @P2 BRA `(.L_x_51) ;  /* 0x00000000000c2947 */ /* 0x000fea0003800000 */
[----:B--2---:R-:W3:Y:S02]  /*2870*/  LDG.E.U8 R155, desc[UR36][R162.64+0x10] ;  /* 0x00001024a29b7981 */ /* 0x004ee4000c1e1100 */
[----:B---3--:R-:W-:-:S05]  /*2880*/  PRMT R89, R155, 0x8880, RZ ;  /* 0x000088809b597816 */ /* 0x008fca00000000ff */
[----:B------:R-:W-:-:S07]  /*2890*/  IMAD R164, R89, R154, RZ ;  /* 0x0000009a59a47224 */ /* 0x000fce00078e02ff */
.L_x_51:
[----:B------:R-:W-:Y:S05]  /*28a0*/  BSYNC B1 ;  /* 0x0000000000017941 */ /* 0x000fea0003800000 */
.L_x_50:
        /* <DEDUP_REMOVED lines=11> */
.L_x_53:
[----:B------:R-:W-:Y:S05]  /*2960*/  BSYNC B1 ;  /* 0x0000000000017941 */ /* 0x000fea0003800000 */
.L_x_52:
[----:B------:R-:W-:Y:S01]  /*2970*/  @!P4 IMAD R99, R99, R153, R164 ;  /* 0x000000996363c224 */ /* 0x000fe200078e02a4 */
[----:B------:R-:W-:Y:S04]  /*2980*/  BSSY B1, `(.L_x_54) ;  /* 0x0000006000017945 */ /* 0x000fe80003800000 */
[----:B------:R0:W-:Y:S01]  /*2990*/  @!P4 STG.E.U8 desc[UR36][R8.64+0x11], R99 ;  /* 0x000011630800c986 */ /* 0x0001e2000c101124 */
[----:B------:R-:W-:Y:S05]  /*29a0*/  @P3 BRA `(.L_x_55) ;  /* 0x00000000000c3947 */ /* 0x000fea0003800000 */
[----:B--2---:R-:W3:Y:S02]  /*29b0*/  LDG.E.U8 R155, desc[UR36][R22.64+0x18] ;  /* 0x00001824169b7981 */ /* 0x004ee4000c1e1100 */
[----:B---3--:R-:W-:-:S05]  /*29c0*/  PRMT R89, R155, 0x8880, RZ ;  /* 0x000088809b597816 */ /* 0x008fca00000000ff */
[----:B------:R-:W-:-:S07]  /*29d0*/  IMAD R164, R89, R154, RZ ;  /* 0x0000009a59a47224 */ /* 0x000fce00078e02ff */
.L_x_55:
[----:B------:R-:W-:Y:S05]  /*29e0*/  BSYNC B1 ;  /* 0x0000000000017941 */ /* 0x000fea0003800000 */
.L_x_54:
[----:B---3--:R-:W-:Y:S01]  /*29f0*/  @!P3 IMAD R89, R100, R153, R164 ;  /* 0x000000996459b224 */ /* 0x008fe200078e02a4 */
[----:B------:R-:W-:Y:S04]  /*2a00*/  BSSY B1, `(.L_x_56) ;  /* 0x0000006000017945 */ /* 0x000fe80003800000 */
[----:B------:R3:W-:Y:S01]  /*2a10*/  @!P3 STG.E.U8 desc[UR36][R158.64+0x18], R89 ;  /* 0x000018599e00b986 */ /* 0x0007e2000c101124 */
[----:B------:R-:W-:Y:S05]  /*2a20*/  @P5 BRA `(.L_x_57) ;  /* 0x00000000000c5947 */ /* 0x000fea0003800000 */
[----:B--2---:R-:W3:Y:S02]  /*2a30*/  LDG.E.U8 R155, desc[UR36][R22.64+0x19] ;  /* 0x00001924169b7981 */ /* 0x004ee4000c1e1100 */
[----:B---3--:R-:W-:-:S05]  /*2a40*/  PRMT R89, R155, 0x8880, RZ ;  /* 0x000088809b597816 */ /* 0x008fca00000000ff */
[----:B------:R-:W-:-:S07]  /*2a50*/  IMAD R164, R89, R154, RZ ;  /* 0x0000009a59a47224 */ /* 0x000fce00078e02ff */
.L_x_57:
[----:B------:R-:W-:Y:S05]  /*2a60*/  BSYNC B1 ;  /* 0x0000000000017941 */ /* 0x000fea0003800000 */
.L_x_56:
[----:B------:R-:W-:Y:S01]  /*2a70*/  @!P5 IMAD R101, R101, R153, R164 ;  /* 0x000000996565d224 */ /* 0x000fe200078e02a4 */
[----:B------:R-:W-:Y:S04]  /*2a80*/  BSSY B1, `(.L_x_58) ;  /* 0x0000006000017945 */ /* 0x000fe80003800000 */
[----:B------:R0:W-:Y:S01]  /*2a90*/  @!P5 STG.E.U8 desc[UR36][R158.64+0x19], R101 ;  /* 0x000019659e00d986 */ /* 0x0001e2000c101124 */
[----:B------:R-:W-:Y:S05]  /*2aa0*/  @P2 BRA `(.L_x_59) ;  /* 0x00000000000c2947 */ /* 0x000fea0003800000 */
[----:B--2---:R-:W3:Y:S02]  /*2ab0*/  LDG.E.U8 R155, desc[UR36][R162.64+0x18] ;  /* 0x00001824a29b7981 */ /* 0x004ee4000c1e1100 */
[----:B---3--:R-:W-:-:S05]  /*2ac0*/  PRMT R89, R155, 0x8880, RZ ;  /* 0x000088809b597816 */ /* 0x008fca00000000ff */
[----:B------:R-:W-:-:S07]  /*2ad0*/  IMAD R164, R89, R154, RZ ;  /* 0x0000009a59a47224 */ /* 0x000fce00078e02ff */
.L_x_59:
[----:B------:R-:W-:Y:S05]  /*2ae0*/  BSYNC B1 ;  /* 0x0000000000017941 */ /* 0x000fea0003800000 */
.L_x_58:
        /* <DEDUP_REMOVED lines=11> */
.L_x_61:
[----:B------:R-:W-:Y:S05]  /*2ba0*/  BSYNC B1 ;  /* 0x0000000000017941 */ /* 0x000fea0003800000 */
.L_x_60:
[----:B------:R-:W-:Y:S01]  /*2bb0*/  @!P4 IMAD R103, R103, R153, R164 ;  /* 0x000000996767c224 */ /* 0x000fe200078e02a4 */
[----:B------:R-:W-:Y:S04]  /*2bc0*/  BSSY B1, `(.L_x_62) ;  /* 0x0000006000017945 */ /* 0x000fe80003800000 */
[----:B------:R0:W-:Y:S01]  /*2bd0*/  @!P4 STG.E.U8 desc[UR36][R8.64+0x19], R103 ;  /* 0x000019670800c986 */ /* 0x0001e2000c101124 */
[----:B------:R-:W-:Y:S05]  /*2be0*/  @P3 BRA `(.L_x_63) ;  /* 0x00000000000c3947 */ /* 0x000fea0003800000 */
[----:B--2---:R-:W3:Y:S02]  /*2bf0*/  LDG.E.U8 R155, desc[UR36][R22.64+0x20] ;  /* 0x00002024169b7981 */ /* 0x004ee4000c1e1100 */
[----:B---3--:R-:W-:-:S05]  /*2c00*/  PRMT R89, R155, 0x8880, RZ ;  /* 0x000088809b597816 */ /* 0x008fca00000000ff */
[----:B------:R-:W-:-:S07]  /*2c10*/  IMAD R164, R89, R154, RZ ;  /* 0x0000009a59a47224 */ /* 0x000fce00078e02ff */
.L_x_63:
[----:B------:R-:W-:Y:S05]  /*2c20*/  BSYNC B1 ;  /* 0x0000000000017941 */ /* 0x000fea0003800000 */
.L_x_62:
[----:B---3--:R-:W-:Y:S01]  /*2c30*/  @!P3 IMAD R89, R104, R153, R164 ;  /* 0x000000996859b224 */ /* 0x008fe200078e02a4 */
[----:B------:R-:W-:Y:S04]  /*2c40*/  BSSY B1, `(.L_x_64) ;  /* 0x0000006000017945 */ /* 0x000fe80003800000 */
[----:B------:R3:W-:Y:S01]  /*2c50*/  @!P3 STG.E.U8 desc[UR36][R158.64+0x20], R89 ;  /* 0x000020599e00b986 */ /* 0x0007e2000c101124 */
[----:B------:R-:W-:Y:S05]  /*2c60*/  @P5 BRA `(.L_x_65) ;  /* 0x00000000000c5947 */ /* 0x000fea0003800000 */
[----:B--2---:R-:W3:Y:S02]  /*2c70*/  LDG.E.U8 R155, desc[UR36][R22.64+0x21] ;  /* 0x00002124169b7981 */ /* 0x004ee4000c1e1100 */
[----:B---3--:R-:W-:-:S05]  /*2c80*/  PRMT R89, R155, 0x8880, RZ ;  /* 0x000088809b597816 */ /* 0x008fca00000000ff */
[----:B------:R-:W-:-:S07]  /*2c90*/  IMAD R164, R89, R154, RZ ;  /* 0x0000009a59a47224 */ /* 0x000fce00078e02ff */
.L_x_65:
[----:B------:R-:W-:Y:S05]  /*2ca0*/  BSYNC B1 ;  /* 0x0000000000017941 */ /* 0x000fea0003800000 */
.L_x_64:
[----:B------:R-:W-:Y:S01]  /*2cb0*/  @!P5 IMAD R105, R105, R153, R164 ;  /* 0x000000996969d224 */ /* 0x000fe200078e02a4 */
[----:B------:R-:W-:Y:S04]  /*2cc0*/  BSSY B1, `(.L_x_66) ;  /* 0x0000006000017945 */ /* 0x000fe80003800000 */
[----:B------:R0:W-:Y:S01]  /*2cd0*/  @!P5 STG.E.U8 desc[UR36][R158.64+0x21], R105 ;  /* 0x000021699e00d986 */ /* 0x0001e2000c101124 */
[----:B------:R-:W-:Y:S05]  /*2ce0*/  @P2 BRA `(.L_x_67) ;  /* 0x00000000000c2947 */ /* 0x000fea0003800000 */
[----:B--2---:R-:W3:Y:S02]  /*2cf0*/  LDG.E.U8 R155, desc[UR36][R162.64+0x20] ;  /* 0x00002024a29b7981 */ /* 0x004ee4000c1e1100 */
[----:B---3--:R-:W-:-:S05]  /*2d00*/  PRMT R89, R155, 0x8880, RZ ;  /* 0x000088809b597816 */ /* 0x008fca00000000ff */
[----:B------:R-:W-:-:S07]  /*2d10*/  IMAD R164, R89, R154, RZ ;  /* 0x0000009a59a47224 */ /* 0x000fce00078e02ff */
.L_x_67:
[----:B------:R-:W-:Y:S05]  /*2d20*/  BSYNC B1 ;  /* 0x0000000000017941 */ /* 0x000fea0003800000 */
.L_x_66:
        /* <DEDUP_REMOVED lines=11> */
.L_x_69:
[----:B------:R-:W-:Y:S05]  /*2de0*/  BSYNC B1 ;  /* 0x0000000000017941 */ /* 0x000fea0003800000 */
.L_x_68:
[----:B------:R-:W-:Y:S01]  /*2df0*/  @!P4 IMAD R107, R107, R153, R164 ;  /* 0x000000996b6bc224 */ /* 0x000fe200078e02a4 */
[----:B------:R-:W-:Y:S04]  /*2e00*/  BSSY B1, `(.L_x_70) ;  /* 0x0000006000017945 */ /* 0x000fe80003800000 */
[----:B------:R0:W-:Y:S01]  /*2e10*/  @!P4 STG.E.U8 desc[UR36][R8.64+0x21], R107 ;  /* 0x0000216b0800c986 */ /* 0x0001e2000c101124 */
[----:B------:R-:W-:Y:S05]  /*2e20*/  @P3 BRA `(.L_x_71) ;  /* 0x00000000000c3947 */ /* 0x000fea0003800000 */
[----:B--2---:R-:W3:Y:S02]  /*2e30*/  LDG.E.U8 R155, desc[UR36][R22.64+0x28] ;  /* 0x00002824169b7981 */ /* 0x004ee4000c1e1100 */
[----:B---3--:R-:W-:-:S05]  /*2e40*/  PRMT R89, R155, 0x8880, RZ ;  /* 0x000088809b597816 */ /* 0x008fca00000000ff */
[----:B------:R-:W-:-:S07]  /*2e50*/  IMAD R164, R89, R154, RZ ;  /* 0x0000009a59a47224 */ /* 0x000fce00078e02ff */
.L_x_71:
[----:B------:R-:W-:Y:S05]  /*2e60*/  BSYNC B1 ;  /* 0x0000000000017941 */ /* 0x000fea0003800000 */
.L_x_70:
[----:B---3--:R-:W-:Y:S01]  /*2e70*/  @!P3 IMAD R89, R108, R153, R164 ;  /* 0x000000996c59b224 */ /* 0x008fe200078e02a4 */
[----:B------:R-:W-:Y:S04]  /*2e80*/  BSSY B1, `(.L_x_72) ;  /* 0x0000006000017945 */ /* 0x000fe80003800000 */
[----:B------:R3:W-:Y:S01]  /*2e90*/  @!P3 STG.E.U8 desc[UR36][R158.64+0x28], R89 ;  /* 0x000028599e00b986 */ /* 0x0007e2000c101124 */
[----:B------:R-:W-:Y:S05]  /*2ea0*/  @P5 BRA `(.L_x_73) ;  /* 0x00000000000c5947 */ /* 0x000fea0003800000 */
[----:B--2---:R-:W3:Y:S02]  /*2eb0*/  LDG.E.U8 R155, desc[UR36][R22.64+0x29] ;  /* 0x00002924169b7981 */ /* 0x004ee4000c1e1100 */
[----:B---3--:R-:W-:-:S05]  /*2ec0*/  PRMT R89, R155, 0x8880, RZ ;  /* 0x000088809b597816 */ /* 0x008fca00000000ff */
[----:B------:R-:W-:-:S07]  /*2ed0*/  IMAD R164, R89, R154, RZ ;  /* 0x0000009a59a47224 */ /* 0x000fce00078e02ff */
.L_x_73:
[----:B------:R-:W-:Y:S05]  /*2ee0*/  BSYNC B1 ;  /* 0x0000000000017941 */ /* 0x000fea0003800000 */
.L_x_72:
[----:B------:R-:W-:Y:S01]  /*2ef0*/  @!P5 IMAD R109, R109, R153, R164 ;  /* 0x000000996d6dd224 */ /* 0x000fe200078e02a4 */
[----:B------:R-:W-:Y:S04]  /*2f00*/  BSSY B1, `(.L_x_74) ;  /* 0x0000006000017945 */ /* 0x000fe80003800000 */
[----:B------:R0:W-:Y:S01]  /*2f10*/  @!P5 STG.E.U8 desc[UR36][R158.64+0x29], R109 ;  /* 0x0000296d9e00d986 */ /* 0x0001e2000c101124 */
[----:B------:R-:W-:Y:S05]  /*2f20*/  @P2 BRA `(.L_x_75) ;  /* 0x00000000000c2947 */ /* 0x000fea0003800000 */
[----:B--2---:R-:W3:Y:S02]  /*2f30*/  LDG.E.U8 R155, desc[UR36][R162.64+0x28] ;  /* 0x00002824a29b7981 */ /* 0x004ee4000c1e1100 */
[----:B---3--:R-:W-:-:S05]  /*2f40*/  PRMT R89, R155, 0x8880, RZ ;  /* 0x000088809b597816 */ /* 0x008fca00000000ff */
[----:B------:R-:W-:-:S07]  /*2f50*/  IMAD R164, R89, R154, RZ ;  /* 0x0000009a59a47224 */ /* 0x000fce00078e02ff */
.L_x_75:
[----:B------:R-:W-:Y:S05]  /*2f60*/  BSYNC B1 ;  /* 0x0000000000017941 */ /* 0x000fea0003800000 */
.L_x_74:
        /* <DEDUP_REMOVED lines=11> */
.L_x_77:
[----:B------:R-:W-:Y:S05]  /*3020*/  BSYNC B1 ;  /* 0x0000000000017941 */ /* 0x000fea0003800000 */
.L_x_76:
[----:B------:R-:W-:Y:S01]  /*3030*/  @!P4 IMAD R111, R111, R153, R164 ;  /* 0x000000996f6fc224 */ /* 0x000fe200078e02a4 */
[----:B------:R-:W-:Y:S04]  /*3040*/  BSSY B1, `(.L_x_78) ;  /* 0x0000006000017945 */ /* 0x000fe80003800000 */
[----:B------:R0:W-:Y:S01]  /*3050*/  @!P4 STG.E.U8 desc[UR36][R8.64+0x29], R111 ;  /* 0x0000296f0800c986 */ /* 0x0001e2000c101124 */
[----:B------:R-:W-:Y:S05]  /*3060*/  @P3 BRA `(.L_x_79) ;  /* 0x00000000000c3947 */ /* 0x000fea0003800000 */
[----:B--2---:R-:W3:Y:S02]  /*3070*/  LDG.E.U8 R155, desc[UR36][R22.64+0x30] ;  /* 0x00003024169b7981 */ /* 0x004ee4000c1e1100 */
[----:B---3--:R-:W-:-:S05]  /*3080*/  PRMT R89, R155, 0x8880, RZ ;  /* 0x000088809b597816 */ /* 0x008fca00000000ff */
[----:B------:R-:W-:-:S07]  /*3090*/  IMAD R164, R89, R154, RZ ;  /* 0x0000009a59a47224 */ /* 0x000fce00078e02ff */
.L_x_79:
[----:B------:R-:W-:Y:S05]  /*30a0*/  BSYNC B1 ;  /* 0x0000000000017941 */ /* 0x000fea0003800000 */
.L_x_78:
[----:B---3--:R-:W-:Y:S01]  /*30b0*/  @!P3 IMAD R89, R112, R153, R164 ;  /* 0x000000997059b224 */ /* 0x008fe200078e02a4 */
[----:B------:R-:W-:Y:S04]  /*30c0*/  BSSY B1, `(.L_x_80) ;  /* 0x0000006000017945 */ /* 0x000fe80003800000 */
[----:B------:R3:W-:Y:S01]  /*30d0*/  @!P3 STG.E.U8 desc[UR36][R158.64+0x30], R89 ;  /* 0x000030599e00b986 */ /* 0x0007e2000c101124 */
[----:B------:R-:W-:Y:S05]  /*30e0*/  @P5 BRA `(.L_x_81) ;  /* 0x00000000000c5947 */ /* 0x000fea0003800000 */
[----:B--2---:R-:W3:Y:S02]  /*30f0*/  LDG.E.U8 R155, desc[UR36][R22.64+0x31] ;  /* 0x00003124169b7981 */ /* 0x004ee4000c1e1100 */
[----:B---3--:R-:W-:-:S05]  /*3100*/  PRMT R89, R155, 0x8880, RZ ;  /* 0x000088809b597816 */ /* 0x008fca00000000ff */
[----:B------:R-:W-:-:S07]  /*3110*/  IMAD R164, R89, R154, RZ ;  /* 0x0000009a59a47224 */ /* 0x000fce00078e02ff */
.L_x_81:
[----:B------:R-:W-:Y:S05]  /*3120*/  BSYNC B1 ;  /* 0x0000000000017941 */ /* 0x000fea0003800000 */
.L_x_80:
[----:B------:R-:W-:Y:S01]  /*3130*/  @!P5 IMAD R113, R113, R153, R164 ;  /* 0x000000997171d224 */ /* 0x000fe200078e02a4 */
[----:B------:R-:W-:Y:S04]  /*3140*/  BSSY B1, `(.L_x_82) ;  /* 0x0000006000017945 */ /* 0x000fe80003800000 */
[----:B------:R0:W-:Y:S01]  /*3150*/  @!P5 STG.E.U8 desc[UR36][R158.64+0x31], R113 ;  /* 0x000031719e00d986 */ /* 0x0001e2000c101124 */
[----:B------:R-:W-:Y:S05]  /*3160*/  @P2 BRA `(.L_x_83) ;  /* 0x00000000000c2947 */ /* 0x000fea0003800000 */
[----:B--2---:R-:W3:Y:S02]  /*3170*/  LDG.E.U8 R155, desc[UR36][R162.64+0x30] ;  /* 0x00003024a29b7981 */ /* 0x004ee4000c1e1100 */
[----:B---3--:R-:W-:-:S05]  /*3180*/  PRMT R89, R155, 0x8880, RZ ;  /* 0x000088809b597816 */ /* 0x008fca00000000ff */
[----:B------:R-:W-:-:S07]  /*3190*/  IMAD R164, R89, R154, RZ ;  /* 0x0000009a59a47224 */ /* 0x000fce00078e02ff */
.L_x_83:
[----:B------:R-:W-:Y:S05]  /*31a0*/  BSYNC B1 ;  /* 0x0000000000017941 */ /* 0x000fea0003800000 */
.L_x_82:
        /* <DEDUP_REMOVED lines=11> */
.L_x_85:
[----:B------:R-:W-:Y:S05]  /*3260*/  BSYNC B1 ;  /* 0x0000000000017941 */ /* 0x000fea0003800000 */
.L_x_84:
[----:B------:R-:W-:Y:S01]  /*3270*/  @!P4 IMAD R115, R115, R153, R164 ;  /* 0x000000997373c224 */ /* 0x000fe200078e02a4 */
[----:B------:R-:W-:Y:S04]  /*3280*/  BSSY B1, `(.L_x_86) ;  /* 0x0000006000017945 */ /* 0x000fe80003800000 */
[----:B------:R0:W-:Y:S01]  /*3290*/  @!P4 STG.E.U8 desc[UR36][R8.64+0x31], R115 ;  /* 0x000031730800c986 */ /* 0x0001e2000c101124 */
[----:B------:R-:W-:Y:S05]  /*32a0*/  @P3 BRA `(.L_x_87) ;  /* 0x00000000000c3947 */ /* 0x000fea0003800000 */
[----:B--2---:R-:W3:Y:S02]  /*32b0*/  LDG.E.U8 R155, desc[UR36][R22.64+0x38] ;  /* 0x00003824169b7981 */ /* 0x004ee4000c1e1100 */
[----:B---3--:R-:W-:-:S05]  /*32c0*/  PRMT R89, R155, 0x8880, RZ ;  /* 0x000088809b597816 */ /* 0x008fca00000000ff */
[----:B------:R-:W-:-:S07]  /*32d0*/  IMAD R164, R89, R154, RZ ;  /* 0x0000009a59a47224 */ /* 0x000fce00078e02ff */
.L_x_87:
[----:B------:R-:W-:Y:S05]  /*32e0*/  BSYNC B1 ;  /* 0x0000000000017941 */ /* 0x000fea0003800000 */
.L_x_86:
[----:B---3--:R-:W-:Y:S01]  /*32f0*/  @!P3 IMAD R89, R116, R153, R164 ;  /* 0x000000997459b224 */ /* 0x008fe200078e02a4 */
[----:B------:R-:W-:Y:S04]  /*3300*/  BSSY B1, `(.L_x_88) ;  /* 0x0000006000017945 */ /* 0x000fe80003800000 */
[----:B------:R3:W-:Y:S01]  /*3310*/  @!P3 STG.E.U8 desc[UR36][R158.64+0x38], R89 ;  /* 0x000038599e00b986 */ /* 0x0007e2000c101124 */
[----:B------:R-:W-:Y:S05]  /*3320*/  @P5 BRA `(.L_x_89) ;  /* 0x00000000000c5947 */ /* 0x000fea0003800000 */
[----:B--2---:R-:W3:Y:S02]  /*3330*/  LDG.E.U8 R155, desc[UR36][R22.64+0x39] ;  /* 0x00003924169b7981 */ /* 0x004ee4000c1e1100 */
[----:B---3--:R-:W-:-:S05]  /*3340*/  PRMT R89, R155, 0x8880, RZ ;  /* 0x000088809b597816 */ /* 0x008fca00000000ff */
[----:B------:R-:W-:-:S07]  /*3350*/  IMAD R164, R89, R154, RZ ;  /* 0x0000009a59a47224 */ /* 0x000fce00078e02ff */
.L_x_89:
[----:B------:R-:W-:Y:S05]  /*3360*/  BSYNC B1 ;  /* 0x0000000000017941 */ /* 0x000fea0003800000 */
.L_x_88:
[----:B------:R-:W-:Y:S01]  /*3370*/  @!P5 IMAD R117, R117, R153, R164 ;  /* 0x000000997575d224 */ /* 0x000fe200078e02a4 */
[----:B------:R-:W-:Y:S04]  /*3380*/  BSSY B1, `(.L_x_90) ;  /* 0x0000006000017945 */ /* 0x000fe80003800000 */
[----:B------:R0:W-:Y:S01]  /*3390*/  @!P5 STG.E.U8 desc[UR36][R158.64+0x39], R117 ;  /* 0x000039759e00d986 */ /* 0x0001e2000c101124 */
[----:B------:R-:W-:Y:S05]  /*33a0*/  @P2 BRA `(.L_x_91) ;  /* 0x00000000000c2947 */ /* 0x000fea0003800000 */
[----:B--2---:R-:W3:Y:S02]  /*33b0*/  LDG.E.U8 R155, desc[UR36][R162.64+0x38] ;  /* 0x00003824a29b7981 */ /* 0x004ee4000c1e1100 */
[----:B---3--:R-:W-:-:S05]  /*33c0*/  PRMT R89, R155, 0x8880, RZ ;  /* 0x000088809b597816 */ /* 0x008fca00000000ff */
[----:B------:R-:W-:-:S07]  /*33d0*/  IMAD R164, R89, R154, RZ ;  /* 0x0000009a59a47224 */ /* 0x000fce00078e02ff */
.L_x_91:
[----:B------:R-:W-:Y:S05]  /*33e0*/  BSYNC B1 ;  /* 0x0000000000017941 */ /* 0x000fea0003800000 */
.L_x_90:
        /* <DEDUP_REMOVED lines=11> */
.L_x_93:
[----:B------:R-:W-:Y:S05]  /*34a0*/  BSYNC B1 ;  /* 0x0000000000017941 */ /* 0x000fea0003800000 */
.L_x_92:
[----:B------:R-:W-:Y:S01]  /*34b0*/  @!P4 IMAD R119, R119, R153, R164 ;  /* 0x000000997777c224 */ /* 0x000fe200078e02a4 */
[----:B------:R-:W-:Y:S04]  /*34c0*/  BSSY B1, `(.L_x_94) ;  /* 0x0000006000017945 */ /* 0x000fe80003800000 */
[----:B------:R0:W-:Y:S01]  /*34d0*/  @!P4 STG.E.U8 desc[UR36][R8.64+0x39], R119 ;  /* 0x000039770800c986 */ /* 0x0001e2000c101124 */
[----:B------:R-:W-:Y:S05]  /*34e0*/  @P3 BRA `(.L_x_95) ;  /* 0x00000000000c3947 */ /* 0x000fea0003800000 */
[----:B--2---:R-:W3:Y:S02]  /*34f0*/  LDG.E.U8 R155, desc[UR36][R22.64+0x40] ;  /* 0x00004024169b7981 */ /* 0x004ee4000c1e1100 */
[----:B---3--:R-:W-:-:S05]  /*3500*/  PRMT R89, R155, 0x8880, RZ ;  /* 0x000088809b597816 */ /* 0x008fca00000000ff */
[----:B------:R-:W-:-:S07]  /*3510*/  IMAD R164, R89, R154, RZ ;  /* 0x0000009a59a47224 */ /* 0x000fce00078e02ff */
.L_x_95:
[----:B------:R-:W-:Y:S05]  /*3520*/  BSYNC B1 ;  /* 0x0000000000017941 */ /* 0x000fea0003800000 */
.L_x_94:
[----:B---3--:R-:W-:Y:S01]  /*3530*/  @!P3 IMAD R89, R120, R153, R164 ;  /* 0x000000997859b224 */ /* 0x008fe200078e02a4 */
[----:B------:R-:W-:Y:S04]  /*3540*/  BSSY B1, `(.L_x_96) ;  /* 0x0000006000017945 */ /* 0x000fe80003800000 */
[----:B------:R3:W-:Y:S01]  /*3550*/  @!P3 STG.E.U8 desc[UR36][R158.64+0x40], R89 ;  /* 0x000040599e00b986 */ /* 0x0007e2000c101124 */
[----:B------:R-:W-:Y:S05]  /*3560*/  @P5 BRA `(.L_x_97) ;  /* 0x00000000000c5947 */ /* 0x000fea0003800000 */
[----:B--2---:R-:W3:Y:S02]  /*3570*/  LDG.E.U8 R155, desc[UR36][R22.64+0x41] ;  /* 0x00004124169b7981 */ /* 0x004ee4000c1e1100 */
[----:B---3--:R-:W-:-:S05]  /*3580*/  PRMT R89, R155, 0x8880, RZ ;  /* 0x000088809b597816 */ /* 0x008fca00000000ff */
[----:B------:R-:W-:-:S07]  /*3590*/  IMAD R164, R89, R154, RZ ;  /* 0x0000009a59a47224 */ /* 0x000fce00078e02ff */
.L_x_97:
[----:B------:R-:W-:Y:S05]  /*35a0*/  BSYNC B1 ;  /* 0x0000000000017941 */ /* 0x000fea0003800000 */
.L_x_96:
[----:B------:R-:W-:Y:S01]  /*35b0*/  @!P5 IMAD R121, R121, R153, R164 ;  /* 0x000000997979d224 */ /* 0x000fe200078e02a4 */
[----:B------:R-:W-:Y:S04]  /*35c0*/  BSSY B1, `(.L_x_98) ;  /* 0x0000006000017945 */ /* 0x000fe80003800000 */
[----:B------:R0:W-:Y:S01]  /*35d0*/  @!P5 STG.E.U8 desc[UR36][R158.64+0x41], R121 ;  /* 0x000041799e00d986 */ /* 0x0001e2000c101124 */
[----:B------:R-:W-:Y:S05]  /*35e0*/  @P2 BRA `(.L_x_99) ;  /* 0x00000000000c2947 */ /* 0x000fea0003800000 */
[----:B--2---:R-:W3:Y:S02]  /*35f0*/  LDG.E.U8 R155, desc[UR36][R162.64+0x40] ;  /* 0x00004024a29b7981 */ /* 0x004ee4000c1e1100 */
[----:B---3--:R-:W-:-:S05]  /*3600*/  PRMT R89, R155, 0x8880, RZ ;  /* 0x000088809b597816 */ /* 0x008fca00000000ff */
[----:B------:R-:W-:-:S07]  /*3610*/  IMAD R164, R89, R154, RZ ;  /* 0x0000009a59a47224 */ /* 0x000fce00078e02ff */
.L_x_99:
[----:B------:R-:W-:Y:S05]  /*3620*/  BSYNC B1 ;  /* 0x0000000000017941 */ /* 0x000fea0003800000 */
.L_x_98:
        /* <DEDUP_REMOVED lines=11> */
.L_x_101:
[----:B------:R-:W-:Y:S05]  /*36e0*/  BSYNC B1 ;  /* 0x0000000000017941 */ /* 0x000fea0003800000 */
.L_x_100:
[----:B------:R-:W-:Y:S01]  /*36f0*/  @!P4 IMAD R123, R123, R153, R164 ;  /* 0x000000997b7bc224 */ /* 0x000fe200078e02a4 */
[----:B------:R-:W-:Y:S04]  /*3700*/  BSSY B1, `(.L_x_102) ;  /* 0x0000006000017945 */ /* 0x000fe80003800000 */
[----:B------:R0:W-:Y:S01]  /*3710*/  @!P4 STG.E.U8 desc[UR36][R8.64+0x41], R123 ;  /* 0x0000417b0800c986 */ /* 0x0001e2000c101124 */
[----:B------:R-:W-:Y:S05]  /*3720*/  @P3 BRA `(.L_x_103) ;  /* 0x00000000000c3947 */ /* 0x000fea0003800000 */
[----:B--2---:R-:W3:Y:S02]  /*3730*/  LDG.E.U8 R155, desc[UR36][R22.64+0x48] ;  /* 0x00004824169b7981 */ /* 0x004ee4000c1e1100 */
[----:B---3--:R-:W-:-:S05]  /*3740*/  PRMT R89, R155, 0x8880, RZ ;  /* 0x000088809b597816 */ /* 0x008fca00000000ff */
[----:B------:R-:W-:-:S07]  /*3750*/  IMAD R164, R89, R154, RZ ;  /* 0x0000009a59a47224 */ /* 0x000fce00078e02ff */
.L_x_103:
[----:B------:R-:W-:Y:S05]  /*3760*/  BSYNC B1 ;  /* 0x0000000000017941 */ /* 0x000fea0003800000 */
.L_x_102:
[----:B---3--:R-:W-:Y:S01]  /*3770*/  @!P3 IMAD R89, R124, R153, R164 ;  /* 0x000000997c59b224 */ /* 0x008fe200078e02a4 */
[----:B------:R-:W-:Y:S04]  /*3780*/  BSSY B1, `(.L_x_104) ;  /* 0x0000006000017945 */ /* 0x000fe80003800000 */
[----:B------:R3:W-:Y:S01]  /*3790*/  @!P3 STG.E.U8 desc[UR36][R158.64+0x48], R89 ;  /* 0x000048599e00b986 */ /* 0x0007e2000c101124 */
[----:B------:R-:W-:Y:S05]  /*37a0*/  @P5 BRA `(.L_x_105) ;  /* 0x00000000000c5947 */ /* 0x000fea0003800000 */
[----:B--2---:R-:W3:Y:S02]  /*37b0*/  LDG.E.U8 R155, desc[UR36][R22.64+0x49] ;  /* 0x00004924169b7981 */ /* 0x004ee4000c1e1100 */
[----:B---3--:R-:W-:-:S05]  /*37c0*/  PRMT R89, R155, 0x8880, RZ ;  /* 0x000088809b597816 */ /* 0x008fca00000000ff */
[----:B------:R-:W-:-:S07]  /*37d0*/  IMAD R164, R89, R154, RZ ;  /* 0x0000009a59a47224 */ /* 0x000fce00078e02ff */
.L_x_105:
[----:B------:R-:W-:Y:S05]  /*37e0*/  BSYNC B1 ;  /* 0x0000000000017941 */ /* 0x000fea0003800000 */
.L_x_104:
[----:B------:R-:W-:Y:S01]  /*37f0*/  @!P5 IMAD R125, R125, R153, R164 ;  /* 0x000000997d7dd224 */ /* 0x000fe200078e02a4 */
[----:B------:R-:W-:Y:S04]  /*3800*/  BSSY B1, `(.L_x_106) ;  /* 0x0000006000017945 */ /* 0x000fe80003800000 */
[----:B------:R0:W-:Y:S01]  /*3810*/  @!P5 STG.E.U8 desc[UR36][R158.64+0x49], R125 ;  /* 0x0000497d9e00d986 */ /* 0x0001e2000c101124 */
[----:B------:R-:W-:Y:S05]  /*3820*/  @P2 BRA `(.L_x_107) ;  /* 0x00000000000c2947 */ /* 0x000fea0003800000 */
[----:B--2---:R-:W3:Y:S02]  /*3830*/  LDG.E.U8 R155, desc[UR36][R162.64+0x48] ;  /* 0x00004824a29b7981 */ /* 0x004ee4000c1e1100 */
[----:B---3--:R-:W-:-:S05]  /*3840*/  PRMT R89, R155, 0x8880, RZ ;  /* 0x000088809b597816 */ /* 0x008fca00000000ff */
[----:B------:R-:W-:-:S07]  /*3850*/  IMAD R164, R89, R154, RZ ;  /* 0x0000009a59a47224 */ /* 0x000fce00078e02ff */
.L_x_107:
[----:B------:R-:W-:Y:S05]  /*3860*/  BSYNC B1 ;  /* 0x0000000000017941 */ /* 0x000fea0003800000 */
.L_x_106:
        /* <DEDUP_REMOVED lines=11> */
.L_x_109:
[----:B------:R-:W-:Y:S05]  /*3920*/  BSYNC B1 ;  /* 0x0000000000017941 */ /* 0x000fea0003800000 */
.L_x_108:
[----:B------:R-:W-:Y:S01]  /*3930*/  @!P4 IMAD R127, R127, R153, R164 ;  /* 0x000000997f7fc224 */ /* 0x000fe200078e02a4 */
[----:B------:R-:W-:Y:S04]  /*3940*/  BSSY B1, `(.L_x_110) ;  /* 0x0000006000017945 */ /* 0x000fe80003800000 */
[----:B------:R0:W-:Y:S01]  /*3950*/  @!P4 STG.E.U8 desc[UR36][R8.64+0x49], R127 ;  /* 0x0000497f0800c986 */ /* 0x0001e2000c101124 */
[----:B------:R-:W-:Y:S05]  /*3960*/  @P3 BRA `(.L_x_111) ;  /* 0x00000000000c3947 */ /* 0x000fea0003800000 */
[----:B--2---:R-:W3:Y:S02]  /*3970*/  LDG.E.U8 R155, desc[UR36][R22.64+0x50] ;  /* 0x00005024169b7981 */ /* 0x004ee4000c1e1100 */
[----:B---3--:R-:W-:-:S05]  /*3980*/  PRMT R89, R155, 0x8880, RZ ;  /* 0x000088809b597816 */ /* 0x008fca00000000ff */
[----:B------:R-:W-:-:S07]  /*3990*/  IMAD R164, R89, R154, RZ ;  /* 0x0000009a59a47224 */ /* 0x000fce00078e02ff */
.L_x_111:
[----:B------:R-:W-:Y:S05]  /*39a0*/  BSYNC B1 ;  /* 0x0000000000017941 */ /* 0x000fea0003800000 */
.L_x_110:
[----:B---3--:R-:W-:Y:S01]  /*39b0*/  @!P3 IMAD R89, R128, R153, R164 ;  /* 0x000000998059b224 */ /* 0x008fe200078e02a4 */
[----:B------:R-:W-:Y:S04]  /*39c0*/  BSSY B1, `(.L_x_112) ;  /* 0x0000006000017945 */ /* 0x000fe80003800000 */
[----:B------:R3:W-:Y:S01]  /*39d0*/  @!P3 STG.E.U8 desc[UR36][R158.64+0x50], R89 ;  /* 0x000050599e00b986 */ /* 0x0007e2000c101124 */
[----:B------:R-:W-:Y:S05]  /*39e0*/  @P5 BRA `(.L_x_113) ;  /* 0x00000000000c5947 */ /* 0x000fea0003800000 */
[----:B--2---:R-:W3:Y:S02]  /*39f0*/  LDG.E.U8 R155, desc[UR36][R22.64+0x51] ;  /* 0x00005124169b7981 */ /* 0x004ee4000c1e1100 */
[----:B---3--:R-:W-:-:S05]  /*3a00*/  PRMT R89, R155, 0x8880, RZ ;  /* 0x000088809b597816 */ /* 0x008fca00000000ff */
[----:B------:R-:W-:-:S07]  /*3a10*/  IMAD R164, R89, R154, RZ ;  /* 0x0000009a59a47224 */ /* 0x000fce00078e02ff */
.L_x_113:
[----:B------:R-:W-:Y:S05]  /*3a20*/  BSYNC B1 ;  /* 0x0000000000017941 */ /* 0x000fea0003800000 */
.L_x_112:
[----:B------:R-:W-:Y:S01]  /*3a30*/  @!P5 IMAD R129, R129, R153, R164 ;  /* 0x000000998181d224 */ /* 0x000fe200078e02a4 */
[----:B------:R-:W-:Y:S04]  /*3a40*/  BSSY B1, `(.L_x_114) ;  /* 0x0000006000017945 */ /* 0x000fe80003800000 */
[----:B------:R0:W-:Y:S01]  /*3a50*/  @!P5 STG.E.U8 desc[UR36][R158.64+0x51], R129 ;  /* 0x000051819e00d986 */ /* 0x0001e2000c101124 */
[----:B------:R-:W-:Y:S05]  /*3a60*/  @P2 BRA `(.L_x_115) ;  /* 0x00000000000c2947 */ /* 0x000fea0003800000 */
[----:B--2---:R-:W3:Y:S02]  /*3a70*/  LDG.E.U8 R155, desc[UR36][R162.64+0x50] ;  /* 0x00005024a29b7981 */ /* 0x004ee4000c1e1100 */
[----:B---3--:R-:W-:-:S05]  /*3a80*/  PRMT R89, R155, 0x8880, RZ ;  /* 0x000088809b597816 */ /* 0x008fca00000000ff */
[----:B------:R-:W-:-:S07]  /*3a90*/  IMAD R164, R89, R154, RZ ;  /* 0x0000009a59a47224 */ /* 0x000fce00078e02ff */
.L_x_115:
[----:B------:R-:W-:Y:S05]  /*3aa0*/  BSYNC B1 ;  /* 0x0000000000017941 */ /* 0x000fea0003800000 */
.L_x_114:
        /* <DEDUP_REMOVED lines=11> */
.L_x_117:
[----:B------:R-:W-:Y:S05]  /*3b60*/  BSYNC B1 ;  /* 0x0000000000017941 */ /* 0x000fea0003800000 */
.L_x_116:
[----:B------:R-:W-:Y:S01]  /*3b70*/  @!P4 IMAD R131, R131, R153, R164 ;  /* 0x000000998383c224 */ /* 0x000fe200078e02a4 */
[----:B------:R-:W-:Y:S04]  /*3b80*/  BSSY B1, `(.L_x_118) ;  /* 0x0000006000017945 */ /* 0x000fe80003800000 */
[----:B------:R0:W-:Y:S01]  /*3b90*/  @!P4 STG.E.U8 desc[UR36][R8.64+0x51], R131 ;  /* 0x000051830800c986 */ /* 0x0001e2000c101124 */
[----:B------:R-:W-:Y:S05]  /*3ba0*/  @P3 BRA `(.L_x_119) ;  /* 0x00000000000c3947 */ /* 0x000fea0003800000 */
[----:B--2---:R-:W3:Y:S02]  /*3bb0*/  LDG.E.U8 R155, desc[UR36][R22.64+0x58] ;  /* 0x00005824169b7981 */ /* 0x004ee4000c1e1100 */
[----:B---3--:R-:W-:-:S05]  /*3bc0*/  PRMT R89, R155, 0x8880, RZ ;  /* 0x000088809b597816 */ /* 0x008fca00000000ff */
[----:B------:R-:W-:-:S07]  /*3bd0*/  IMAD R164, R89, R154, RZ ;  /* 0x0000009a59a47224 */ /* 0x000fce00078e02ff */
.L_x_119:
[----:B------:R-:W-:Y:S05]  /*3be0*/  BSYNC B1 ;  /* 0x0000000000017941 */ /* 0x000fea0003800000 */
.L_x_118:
[----:B---3--:R-:W-:Y:S01]  /*3bf0*/  @!P3 IMAD R89, R132, R153, R164 ;  /* 0x000000998459b224 */ /* 0x008fe200078e02a4 */
[----:B------:R-:W-:Y:S04]  /*3c00*/  BSSY B1, `(.L_x_120) ;  /* 0x0000006000017945 */ /* 0x000fe80003800000 */
[----:B------:R3:W-:Y:S01]  /*3c10*/  @!P3 STG.E.U8 desc[UR36][R158.64+0x58], R89 ;  /* 0x000058599e00b986 */ /* 0x0007e2000c101124 */
[----:B------:R-:W-:Y:S05]  /*3c20*/  @P5 BRA `(.L_x_121) ;  /* 0x00000000000c5947 */ /* 0x000fea0003800000 */
[----:B--2---:R-:W3:Y:S02]  /*3c30*/  LDG.E.U8 R155, desc[UR36][R22.64+0x59] ;  /* 0x00005924169b7981 */ /* 0x004ee4000c1e1100 */
[----:B---3--:R-:W-:-:S05]  /*3c40*/  PRMT R89, R155, 0x8880, RZ ;  /* 0x000088809b597816 */ /* 0x008fca00000000ff */
[----:B------:R-:W-:-:S07]  /*3c50*/  IMAD R164, R89, R154, RZ ;  /* 0x0000009a59a47224 */ /* 0x000fce00078e02ff */
.L_x_121:
[----:B------:R-:W-:Y:S05]  /*3c60*/  BSYNC B1 ;  /* 0x0000000000017941 */ /* 0x000fea0003800000 */
.L_x_120:
[----:B------:R-:W-:Y:S01]  /*3c70*/  @!P5 IMAD R133, R133, R153, R164 ;  /* 0x000000998585d224 */ /* 0x000fe200078e02a4 */
[----:B------:R-:W-:Y:S04]  /*3c80*/  BSSY B1, `(.L_x_122) ;  /* 0x0000006000017945 */ /* 0x000fe80003800000 */
[----:B------:R0:W-:Y:S01]  /*3c90*/  @!P5 STG.E.U8 desc[UR36][R158.64+0x59], R133 ;  /* 0x000059859e00d986 */ /* 0x0001e2000c101124 */
[----:B------:R-:W-:Y:S05]  /*3ca0*/  @P2 BRA `(.L_x_123) ;  /* 0x00000000000c2947 */ /* 0x000fea0003800000 */
[----:B--2---:R-:W3:Y:S02]  /*3cb0*/  LDG.E.U8 R155, desc[UR36][R162.64+0x58] ;  /* 0x00005824a29b7981 */ /* 0x004ee4000c1e1100 */
[----:B---3--:R-:W-:-:S05]  /*3cc0*/  PRMT R89, R155, 0x8880, RZ ;  /* 0x000088809b597816 */ /* 0x008fca00000000ff */
[----:B------:R-:W-:-:S07]  /*3cd0*/  IMAD R164, R89, R154, RZ ;  /* 0x0000009a59a47224 */ /* 0x000fce00078e02ff */
.L_x_123:
[----:B------:R-:W-:Y:S05]  /*3ce0*/  BSYNC B1 ;  /* 0x0000000000017941 */ /* 0x000fea0003800000 */
.L_x_122:
        /* <DEDUP_REMOVED lines=11> */
.L_x_125:
[----:B------:R-:W-:Y:S05]  /*3da0*/  BSYNC B1 ;  /* 0x0000000000017941 */ /* 0x000fea0003800000 */
.L_x_124:
[----:B------:R-:W-:Y:S01]  /*3db0*/  @!P4 IMAD R135, R135, R153, R164 ;  /* 0x000000998787c224 */ /* 0x000fe200078e02a4 */
[----:B------:R-:W-:Y:S04]  /*3dc0*/  BSSY B1, `(.L_x_126) ;  /* 0x0000006000017945 */ /* 0x000fe80003800000 */
[----:B------:R0:W-:Y:S01]  /*3dd0*/  @!P4 STG.E.U8 desc[UR36][R8.64+0x59], R135 ;  /* 0x000059870800c986 */ /* 0x0001e2000c101124 */
[----:B------:R-:W-:Y:S05]  /*3de0*/  @P3 BRA `(.L_x_127) ;  /* 0x00000000000c3947 */ /* 0x000fea0003800000 */
[----:B--2---:R-:W3:Y:S02]  /*3df0*/  LDG.E.U8 R155, desc[UR36][R22.64+0x60] ;  /* 0x00006024169b7981 */ /* 0x004ee4000c1e1100 */
[----:B---3--:R-:W-:-:S05]  /*3e00*/  PRMT R89, R155, 0x8880, RZ ;  /* 0x000088809b597816 */ /* 0x008fca00000000ff */
[----:B------:R-:W-:-:S07]  /*3e10*/  IMAD R164, R89, R154, RZ ;  /* 0x0000009a59a47224 */ /* 0x000fce00078e02ff */
.L_x_127:
[----:B------:R-:W-:Y:S05]  /*3e20*/  BSYNC B1 ;  /* 0x0000000000017941 */ /* 0x000fea0003800000 */
.L_x_126:
[----:B---3--:R-:W-:Y:S01]  /*3e30*/  @!P3 IMAD R89, R136, R153, R164 ;  /* 0x000000998859b224 */ /* 0x008fe200078e02a4 */
[----:B------:R-:W-:Y:S04]  /*3e40*/  BSSY B1, `(.L_x_128) ;  /* 0x0000006000017945 */ /* 0x000fe80003800000 */
[----:B------:R3:W-:Y:S01]  /*3e50*/  @!P3 STG.E.U8 desc[UR36][R158.64+0x60], R89 ;  /* 0x000060599e00b986 */ /* 0x0007e2000c101124 */
[----:B------:R-:W-:Y:S05]  /*3e60*/  @P5 BRA `(.L_x_129) ;  /* 0x00000000000c5947 */ /* 0x000fea0003800000 */
[----:B--2---:R-:W3:Y:S02]  /*3e70*/  LDG.E.U8 R155, desc[UR36][R22.64+0x61] ;  /* 0x00006124169b7981 */ /* 0x004ee4000c1e1100 */
[----:B---3--:R-:W-:-:S05]  /*3e80*/  PRMT R89, R155, 0x8880, RZ ;  /* 0x000088809b597816 */ /* 0x008fca00000000ff */
[----:B------:R-:W-:-:S07]  /*3e90*/  IMAD R164, R89, R154, RZ ;  /* 0x0000009a59a47224 */ /* 0x000fce00078e02ff */
.L_x_129:
[----:B------:R-:W-:Y:S05]  /*3ea0*/  BSYNC B1 ;  /* 0x0000000000017941 */ /* 0x000fea0003800000 */
.L_x_128:
[----:B------:R-:W-:Y:S01]  /*3eb0*/  @!P5 IMAD R137, R137, R153, R164 ;  /* 0x000000998989d224 */ /* 0x000fe200078e02a4 */
[----:B------:R-:W-:Y:S04]  /*3ec0*/  BSSY B1, `(.L_x_130) ;  /* 0x0000006000017945 */ /* 0x000fe80003800000 */
[----:B------:R0:W-:Y:S01]  /*3ed0*/  @!P5 STG.E.U8 desc[UR36][R158.64+0x61], R137 ;  /* 0x000061899e00d986 */ /* 0x0001e2000c101124 */
[----:B------:R-:W-:Y:S05]  /*3ee0*/  @P2 BRA `(.L_x_131) ;  /* 0x00000000000c2947 */ /* 0x000fea0003800000 */
[----:B--2---:R-:W3:Y:S02]  /*3ef0*/  LDG.E.U8 R155, desc[UR36][R162.64+0x60] ;  /* 0x00006024a29b7981 */ /* 0x004ee4000c1e1100 */
[----:B---3--:R-:W-:-:S05]  /*3f00*/  PRMT R89, R155, 0x8880, RZ ;  /* 0x000088809b597816 */ /* 0x008fca00000000ff */
[----:B------:R-:W-:-:S07]  /*3f10*/  IMAD R164, R89, R154, RZ ;  /* 0x0000009a59a47224 */ /* 0x000fce00078e02ff */
.L_x_131:
[----:B------:R-:W-:Y:S05]  /*3f20*/  BSYNC B1 ;  /* 0x0000000000017941 */ /* 0x000fea0003800000 */
.L_x_130:
        /* <DEDUP_REMOVED lines=11> */
.L_x_133:
[----:B------:R-:W-:Y:S05]  /*3fe0*/  BSYNC B1 ;  /* 0x0000000000017941 */ /* 0x000fea0003800000 */
.L_x_132:
[----:B------:R-:W-:Y:S01]  /*3ff0*/  @!P4 IMAD R139, R139, R153, R164 ;  /* 0x000000998b8bc224 */ /* 0x000fe200078e02a4 */
[----:B------:R-:W-:Y:S04]  /*4000*/  BSSY B1, `(.L_x_134) ;  /* 0x0000006000017945 */ /* 0x000fe80003800000 */
[----:B------:R0:W-:Y:S01]  /*4010*/  @!P4 STG.E.U8 desc[UR36][R8.64+0x61], R139 ;  /* 0x0000618b0800c986 */ /* 0x0001e2000c101124 */
[----:B------:R-:W-:Y:S05]  /*4020*/  @P3 BRA `(.L_x_135) ;  /* 0x00000000000c3947 */ /* 0x000fea0003800000 */
[----:B--2---:R-:W3:Y:S02]  /*4030*/  LDG.E.U8 R155, desc[UR36][R22.64+0x68] ;  /* 0x00006824169b7981 */ /* 0x004ee4000c1e1100 */
[----:B---3--:R-:W-:-:S05]  /*4040*/  PRMT R89, R155, 0x8880, RZ ;  /* 0x000088809b597816 */ /* 0x008fca00000000ff */
[----:B------:R-:W-:-:S07]  /*4050*/  IMAD R164, R89, R154, RZ ;  /* 0x0000009a59a47224 */ /* 0x000fce00078e02ff */
.L_x_135:
[----:B------:R-:W-:Y:S05]  /*4060*/  BSYNC B1 ;  /* 0x0000000000017941 */ /* 0x000fea0003800000 */
.L_x_134:
[----:B---3--:R-:W-:Y:S01]  /*4070*/  @!P3 IMAD R89, R140, R153, R164 ;  /* 0x000000998c59b224 */ /* 0x008fe200078e02a4 */
[----:B------:R-:W-:Y:S04]  /*4080*/  BSSY B1, `(.L_x_136) ;  /* 0x0000006000017945 */ /* 0x000fe80003800000 */
[----:B------:R3:W-:Y:S01]  /*4090*/  @!P3 STG.E.U8 desc[UR36][R158.64+0x68], R89 ;  /* 0x000068599e00b986 */ /* 0x0007e2000c101124 */
[----:B------:R-:W-:Y:S05]  /*40a0*/  @P5 BRA `(.L_x_137) ;  /* 0x00000000000c5947 */ /* 0x000fea0003800000 */
[----:B--2---:R-:W3:Y:S02]  /*40b0*/  LDG.E.U8 R155, desc[UR36][R22.64+0x69] ;  /* 0x00006924169b7981 */ /* 0x004ee4000c1e1100 */
[----:B---3--:R-:W-:-:S05]  /*40c0*/  PRMT R89, R155, 0x8880, RZ ;  /* 0x000088809b597816 */ /* 0x008fca00000000ff */
[----:B------:R-:W-:-:S07]  /*40d0*/  IMAD R164, R89, R154, RZ ;  /* 0x0000009a59a47224 */ /* 0x000fce00078e02ff */
.L_x_137:
[----:B------:R-:W-:Y:S05]  /*40e0*/  BSYNC B1 ;  /* 0x0000000000017941 */ /* 0x000fea0003800000 */
.L_x_136:
[----:B------:R-:W-:Y:S01]  /*40f0*/  @!P5 IMAD R141, R141, R153, R164 ;  /* 0x000000998d8dd224 */ /* 0x000fe200078e02a4 */
[----:B------:R-:W-:Y:S04]  /*4100*/  BSSY B1, `(.L_x_138) ;  /* 0x0000006000017945 */ /* 0x000fe80003800000 */
[----:B------:R0:W-:Y:S01]  /*4110*/  @!P5 STG.E.U8 desc[UR36][R158.64+0x69], R141 ;  /* 0x0000698d9e00d986 */ /* 0x0001e2000c101124 */
[----:B------:R-:W-:Y:S05]  /*4120*/  @P2 BRA `(.L_x_139) ;  /* 0x00000000000c2947 */ /* 0x000fea0003800000 */
[----:B--2---:R-:W3:Y:S02]  /*4130*/  LDG.E.U8 R155, desc[UR36][R162.64+0x68] ;  /* 0x00006824a29b7981 */ /* 0x004ee4000c1e1100 */
[----:B---3--:R-:W-:-:S05]  /*4140*/  PRMT R89, R155, 0x8880, RZ ;  /* 0x000088809b597816 */ /* 0x008fca00000000ff */
[----:B------:R-:W-:-:S07]  /*4150*/  IMAD R164, R89, R154, RZ ;  /* 0x0000009a59a47224 */ /* 0x000fce00078e02ff */
.L_x_139:
[----:B------:R-:W-:Y:S05]  /*4160*/  BSYNC B1 ;  /* 0x0000000000017941 */ /* 0x000fea0003800000 */
.L_x_138:
        /* <DEDUP_REMOVED lines=11> */
.L_x_141:
[----:B------:R-:W-:Y:S05]  /*4220*/  BSYNC B1 ;  /* 0x0000000000017941 */ /* 0x000fea0003800000 */
.L_x_140:
[----:B------:R-:W-:Y:S01]  /*4230*/  @!P4 IMAD R143, R143, R153, R164 ;  /* 0x000000998f8fc224 */ /* 0x000fe200078e02a4 */
[----:B------:R-:W-:Y:S04]  /*4240*/  BSSY B1, `(.L_x_142) ;  /* 0x0000006000017945 */ /* 0x000fe80003800000 */
[----:B------:R0:W-:Y:S01]  /*4250*/  @!P4 STG.E.U8 desc[UR36][R8.64+0x69], R143 ;  /* 0x0000698f0800c986 */ /* 0x0001e2000c101124 */
[----:B------:R-:W-:Y:S05]  /*4260*/  @P3 BRA `(.L_x_143) ;  /* 0x00000000000c3947 */ /* 0x000fea0003800000 */
[----:B--2---:R-:W3:Y:S02]  /*4270*/  LDG.E.U8 R155, desc[UR36][R22.64+0x70] ;  /* 0x00007024169b7981 */ /* 0x004ee4000c1e1100 */
[----:B---3--:R-:W-:-:S05]  /*4280*/  PRMT R89, R155, 0x8880, RZ ;  /* 0x000088809b597816 */ /* 0x008fca00000000ff */
[----:B------:R-:W-:-:S07]  /*4290*/  IMAD R164, R89, R154, RZ ;  /* 0x0000009a59a47224 */ /* 0x000fce00078e02ff */
.L_x_143:
[----:B------:R-:W-:Y:S05]  /*42a0*/  BSYNC B1 ;  /* 0x0000000000017941 */ /* 0x000fea0003800000 */
.L_x_142:
[----:B---3--:R-:W-:Y:S01]  /*42b0*/  @!P3 IMAD R89, R144, R153, R164 ;  /* 0x000000999059b224 */ /* 0x008fe200078e02a4 */
[----:B------:R-:W-:Y:S04]  /*42c0*/  BSSY B1, `(.L_x_144) ;  /* 0x0000006000017945 */ /* 0x000fe80003800000 */
[----:B------:R3:W-:Y:S01]  /*42d0*/  @!P3 STG.E.U8 desc[UR36][R158.64+0x70], R89 ;  /* 0x000070599e00b986 */ /* 0x0007e2000c101124 */
[----:B------:R-:W-:Y:S05]  /*42e0*/  @P5 BRA `(.L_x_145) ;  /* 0x00000000000c5947 */ /* 0x000fea0003800000 */
[----:B--2---:R-:W3:Y:S02]  /*42f0*/  LDG.E.U8 R155, desc[UR36][R22.64+0x71] ;  /* 0x00007124169b7981 */ /* 0x004ee4000c1e1100 */
[----:B---3--:R-:W-:-:S05]  /*4300*/  PRMT R89, R155, 0x8880, RZ ;  /* 0x000088809b597816 */ /* 0x008fca00000000ff */
[----:B------:R-:W-:-:S07]  /*4310*/  IMAD R164, R89, R154, RZ ;  /* 0x0000009a59a47224 */ /* 0x000fce00078e02ff */
.L_x_145:
[----:B------:R-:W-:Y:S05]  /*4320*/  BSYNC B1 ;  /* 0x0000000000017941 */ /* 0x000fea0003800000 */
.L_x_144:
[----:B------:R-:W-:Y:S01]  /*4330*/  @!P5 IMAD R145, R145, R153, R164 ;  /* 0x000000999191d224 */ /* 0x000fe200078e02a4 */
[----:B------:R-:W-:Y:S04]  /*4340*/  BSSY B1, `(.L_x_146) ;  /* 0x0000006000017945 */ /* 0x000fe80003800000 */
[----:B------:R0:W-:Y:S01]  /*4350*/  @!P5 STG.E.U8 desc[UR36][R158.64+0x71], R145 ;  /* 0x000071919e00d986 */ /* 0x0001e2000c101124 */
[----:B------:R-:W-:Y:S05]  /*4360*/  @P2 BRA `(.L_x_147) ;  /* 0x00000000000c2947 */ /* 0x000fea0003800000 */
[----:B--2---:R-:W3:Y:S02]  /*4370*/  LDG.E.U8 R155, desc[UR36][R162.64+0x70] ;  /* 0x00007024a29b7981 */ /* 0x004ee4000c1e1100 */
[----:B---3--:R-:W-:-:S05]  /*4380*/  PRMT R89, R155, 0x8880, RZ ;  /* 0x000088809b597816 */ /* 0x008fca00000000ff */
[----:B------:R-:W-:-:S07]  /*4390*/  IMAD R164, R89, R154, RZ ;  /* 0x0000009a59a47224 */ /* 0x000fce00078e02ff */
.L_x_147:
[----:B------:R-:W-:Y:S05]  /*43a0*/  BSYNC B1 ;  /* 0x0000000000017941 */ /* 0x000fea0003800000 */
.L_x_146:
[C---:B------:R-:W-:Y:S01]  /*43b0*/  ISETP.LT.OR P4, PT, R3.reuse, 0x72, !P1 ;  /* 0x000000720300780c */ /* 0x040fe20004f81670 */
[----:B---3--:R-:W-:Y:S01]  /*43c0*/  @!P2 IMAD R89, R146, R153, R164 ;  /* 0x000000999259a224 */ /* 0x008fe200078e02a4 */
[----:B------:R-:W-:Y:S01]  /*43d0*/  BSSY B1, `(.L_x_148) ;  /* 0x000000b000017945 */ /* 0x000fe20003800000 */
[----:B------:R-:W-:Y:S02]  /*43e0*/  ISETP.LT.OR P3, PT, R3, 0x79, !P0 ;  /* 0x000000790300780c */ /* 0x000fe40004761670 */
[----:B------:R-:W-:Y:S01]  /*43f0*/  IADD3 R165, P5, R165, 0x80, RZ ;  /* 0x00000080a5a57810 */ /* 0x000fe20007fbe0ff */
[----:B------:R3:W-:Y:S01]  /*4400*/  @!P2 STG.E.U8 desc[UR36][R8.64+0x70], R89 ;  /* 0x000070590800a986 */ /* 0x0007e2000c101124 */
[C---:B------:R-:W-:Y:S02]  /*4410*/  ISETP.LT.OR P2, PT, R3.reuse, 0x79, !P1 ;  /* 0x000000790300780c */ /* 0x040fe40004f41670 */
[C---:B------:R-:W-:Y:S02]  /*4420*/  ISETP.LT.OR P0, PT, R3.reuse, 0x7a, !P0 ;  /* 0x0000007a0300780c */ /* 0x040fe40004701670 */
[----:B------:R-:W-:-:S02]  /*4430*/  ISETP.LT.OR P1, PT, R3, 0x7a, !P1 ;  /* 0x0000007a0300780c */ /* 0x000fc40004f21670 */
[----:B------:R-:W-:Y:S11]  /*4440*/  @P4 BRA `(.L_x_149) ;  /* 0x00000000000c4947 */ /* 0x000ff60003800000 */
[----:B--2---:R-:W3:Y:S02]  /*4450*/  LDG.E.U8 R155, desc[UR36][R162.64+0x71] ;  /* 0x00007124a29b7981 */ /* 0x004ee4000c1e1100 */
[----:B---3--:R-:W-:-:S05]  /*4460*/  PRMT R89, R155, 0x8880, RZ ;  /* 0x000088809b597816 */ /* 0x008fca00000000ff */
[----:B------:R-:W-:-:S07]  /*4470*/  IMAD R164, R89, R154, RZ ;  /* 0x0000009a59a47224 */ /* 0x000fce00078e02ff */
.L_x_149:
[----:B------:R-:W-:Y:S05]  /*4480*/  BSYNC B1 ;  /* 0x0000000000017941 */ /* 0x000fea0003800000 */
.L_x_148:
[----:B------:R-:W-:Y:S01]  /*4490*/  @!P4 IMAD R147, R147, R153, R164 ;  /* 0x000000999393c224 */ /* 0x000fe200078e02a4 */
[----:B------:R-:W-:Y:S04]  /*44a0*/  BSSY B1, `(.L_x_150) ;  /* 0x0000006000017945 */ /* 0x000fe80003800000 */
[----:B------:R0:W-:Y:S01]  /*44b0*/  @!P4 STG.E.U8 desc[UR36][R8.64+0x71], R147 ;  /* 0x000071930800c986 */ /* 0x0001e2000c101124 */
[----:B------:R-:W-:Y:S05]  /*44c0*/  @P3 BRA `(.L_x_151) ;  /* 0x00000000000c3947 */ /* 0x000fea0003800000 */
[----:B--2---:R-:W3:Y:S02]  /*44d0*/  LDG.E.U8 R155, desc[UR36][R22.64+0x78] ;  /* 0x00007824169b7981 */ /* 0x004ee4000c1e1100 */
[----:B---3--:R-:W-:-:S05]  /*44e0*/  PRMT R89, R155, 0x8880, RZ ;  /* 0x000088809b597816 */ /* 0x008fca00000000ff */
[----:B------:R-:W-:-:S07]  /*44f0*/  IMAD R164, R89, R154, RZ ;  /* 0x0000009a59a47224 */ /* 0x000fce00078e02ff */
.L_x_151:
[----:B------:R-:W-:Y:S05]  /*4500*/  BSYNC B1 ;  /* 0x0000000000017941 */ /* 0x000fea0003800000 */
.L_x_150:
[----:B---3--:R-:W-:Y:S01]  /*4510*/  @!P3 IMAD R89, R148, R153, R164 ;  /* 0x000000999459b224 */ /* 0x008fe200078e02a4 */
[----:B------:R-:W-:Y:S01]  /*4520*/  BSSY B1, `(.L_x_152) ;  /* 0x0000007000017945 */ /* 0x000fe20003800000 */
[----:B----4-:R-:W-:-:S03]  /*4530*/  IMAD.X R91, RZ, RZ, R5, P5 ;  /* 0x000000ffff5b7224 */ /* 0x010fc600028e0605 */
[----:B------:R3:W-:Y:S01]  /*4540*/  @!P3 STG.E.U8 desc[UR36][R158.64+0x78], R89 ;  /* 0x000078599e00b986 */ /* 0x0007e2000c101124 */
[----:B------:R-:W-:Y:S05]  /*4550*/  @P0 BRA `(.L_x_153) ;  /* 0x00000000000c0947 */ /* 0x000fea0003800000 */
[----:B--2---:R-:W2:Y:S02]  /*4560*/  LDG.E.U8 R155, desc[UR36][R22.64+0x79] ;  /* 0x00007924169b7981 */ /* 0x004ea4000c1e1100 */
[----:B--2---:R-:W-:-:S05]  /*4570*/  PRMT R5, R155, 0x8880, RZ ;  /* 0x000088809b057816 */ /* 0x004fca00000000ff */
[----:B------:R-:W-:-:S07]  /*4580*/  IMAD R164, R5, R154, RZ ;  /* 0x0000009a05a47224 */ /* 0x000fce00078e02ff */
.L_x_153:
[----:B------:R-:W-:Y:S05]  /*4590*/  BSYNC B1 ;  /* 0x0000000000017941 */ /* 0x000fea0003800000 */
.L_x_152:
[----:B------:R-:W-:Y:S01]  /*45a0*/  @!P0 IMAD R149, R149, R153, R164 ;  /* 0x0000009995958224 */ /* 0x000fe200078e02a4 */
[----:B------:R-:W-:Y:S01]  /*45b0*/  BSSY B1, `(.L_x_154) ;  /* 0x0000007000017945 */ /* 0x000fe20003800000 */
[----:B------:R-:W-:-:S03]  /*45c0*/  IMAD R4, R91, R156, RZ ;  /* 0x0000009c5b047224 */ /* 0x000fc600078e02ff */
[----:B------:R4:W-:Y:S01]  /*45d0*/  @!P0 STG.E.U8 desc[UR36][R158.64+0x79], R149 ;  /* 0x000079959e008986 */ /* 0x0009e2000c101124 */
[----:B------:R-:W-:Y:S05]  /*45e0*/  @P2 BRA `(.L_x_155) ;  /* 0x00000000000c2947 */ /* 0x000fea0003800000 */
[----:B--2---:R-:W2:Y:S02]  /*45f0*/  LDG.E.U8 R155, desc[UR36][R162.64+0x78] ;  /* 0x00007824a29b7981 */ /* 0x004ea4000c1e1100 */
[----:B--2---:R-:W-:-:S05]  /*4600*/  PRMT R5, R155, 0x8880, RZ ;  /* 0x000088809b057816 */ /* 0x004fca00000000ff */
[----:B------:R-:W-:-:S07]  /*4610*/  IMAD R164, R5, R154, RZ ;  /* 0x0000009a05a47224 */ /* 0x000fce00078e02ff */
.L_x_155:
[----:B------:R-:W-:Y:S05]  /*4620*/  BSYNC B1 ;  /* 0x0000000000017941 */ /* 0x000fea0003800000 */
.L_x_154:
[----:B------:R-:W-:Y:S01]  /*4630*/  @!P2 IMAD R5, R150, R153, R164 ;  /* 0x000000999605a224 */ /* 0x000fe200078e02a4 */
[----:B------:R-:W-:Y:S01]  /*4640*/  BSSY B1, `(.L_x_156) ;  /* 0x0000009000017945 */ /* 0x000fe20003800000 */
[C---:B0-----:R-:W-:Y:S02]  /*4650*/  IMAD R23, R165.reuse, R157, R4 ;  /* 0x0000009da5177224 */ /* 0x041fe400078e0204 */
[CC--:B------:R-:W-:Y:S01]  /*4660*/  IMAD.WIDE.U32 R160, R165.reuse, R156.reuse, R160 ;  /* 0x0000009ca5a07225 */ /* 0x0c0fe200078e00a0 */
[----:B------:R0:W-:Y:S03]  /*4670*/  @!P2 STG.E.U8 desc[UR36][R8.64+0x78], R5 ;  /* 0x000078050800a986 */ /* 0x0001e6000c101124 */
[----:B------:R-:W-:Y:S01]  /*4680*/  IMAD.WIDE.U32 R156, R165, R156, R20 ;  /* 0x0000009ca59c7225 */ /* 0x000fe200078e0014 */
[----:B------:R-:W-:Y:S06]  /*4690*/  @P1 BRA `(.L_x_157) ;  /* 0x00000000000c1947 */ /* 0x000fec0003800000 */
[----:B--2---:R-:W0:Y:S02]  /*46a0*/  LDG.E.U8 R155, desc[UR36][R162.64+0x79] ;  /* 0x00007924a29b7981 */ /* 0x004e24000c1e1100 */
[----:B0-----:R-:W-:-:S05]  /*46b0*/  PRMT R5, R155, 0x8880, RZ ;  /* 0x000088809b057816 */ /* 0x001fca00000000ff */
[----:B------:R-:W-:-:S07]  /*46c0*/  IMAD R164, R5, R154, RZ ;  /* 0x0000009a05a47224 */ /* 0x000fce00078e02ff */
.L_x_157:
[----:B------:R-:W-:Y:S05]  /*46d0*/  BSYNC B1 ;  /* 0x0000000000017941 */ /* 0x000fea0003800000 */
.L_x_156:
[----:B------:R-:W-:Y:S01]  /*46e0*/  @!P1 IMAD R151, R151, R153, R164 ;  /* 0x0000009997979224 */ /* 0x000fe200078e02a4 */
[----:B------:R-:W-:Y:S01]  /*46f0*/  ISETP.GE.AND P2, PT, R0, 0x81, PT ;  /* 0x000000810000780c */ /* 0x000fe20003f46270 */
[----:B------:R-:W-:Y:S01]  /*4700*/  BSSY B1, `(.L_x_158) ;  /* 0x000000c000017945 */ /* 0x000fe20003800000 */
[----:B------:R-:W-:Y:S02]  /*4710*/  IADD3 R4, P5, R156, R12, RZ ;  /* 0x0000000c9c047210 */ /* 0x000fe40007fbe0ff */
[----:B------:R1:W-:Y:S01]  /*4720*/  @!P1 STG.E.U8 desc[UR36][R8.64+0x79], R151 ;  /* 0x0000799708009986 */ /* 0x0003e2000c101124 */
[----:B------:R-:W-:Y:S02]  /*4730*/  ISETP.LT.OR P1, PT, R3, 0x1, !P2 ;  /* 0x000000010300780c */ /* 0x000fe40005721670 */
[----:B0-----:R-:W-:Y:S02]  /*4740*/  IADD3.X R5, R13, R157, R23, P5, !PT ;  /* 0x0000009d0d057210 */ /* 0x001fe40002ffe417 */
[----:B------:R-:W-:-:S02]  /*4750*/  ISETP.GE.AND P0, PT, R0, 0x89, PT ;  /* 0x000000890000780c */ /* 0x000fc40003f06270 */
[----:B------:R-:W-:Y:S02]  /*4760*/  IADD3 R12, P4, P3, R14, R12, R160 ;  /* 0x0000000c0e0c7210 */ /* 0x000fe40007b9e0a0 */
[----:B------:R-:W-:-:S05]  /*4770*/  ISETP.LT.OR P5, PT, R3, 0x2, !P2 ;  /* 0x000000020300780c */ /* 0x000fca00057a1670 */
[----:B-1----:R-:W-:Y:S08]  /*4780*/  @P1 BRA `(.L_x_159) ;  /* 0x00000000000c1947 */ /* 0x002ff00003800000 */
[----:B--2---:R-:W2:Y:S02]  /*4790*/  LDG.E.U8 R155, desc[UR36][R4.64] ;  /* 0x00000024049b7981 */ /* 0x004ea4000c1e1100 */
[----:B--2---:R-:W-:-:S05]  /*47a0*/  PRMT R9, R155, 0x8880, RZ ;  /* 0x000088809b097816 */ /* 0x004fca00000000ff */
[----:B------:R-:W-:-:S07]  /*47b0*/  IMAD R164, R9, R154, RZ ;  /* 0x0000009a09a47224 */ /* 0x000fce00078e02ff */
.L_x_159:
[----:B------:R-:W-:Y:S05]  /*47c0*/  BSYNC B1 ;  /* 0x0000000000017941 */ /* 0x000fea0003800000 */
.L_x_158:
[----:B------:R-:W-:Y:S01]  /*47d0*/  @!P1 IMAD R9, R24, R153, R164 ;  /* 0x0000009918099224 */ /* 0x000fe200078e02a4 */
[----:B------:R-:W-:Y:S01]  /*47e0*/  BSSY B1, `(.L_x_160) ;  /* 0x0000007000017945 */ /* 0x000fe20003800000 */
[----:B------:R-:W-:-:S03]  /*47f0*/  IMAD.IADD R160, R23, 0x1, R161 ;  /* 0x0000000117a07824 */ /* 0x000fc600078e02a1 */
[----:B------:R0:W-:Y:S01]  /*4800*/  @!P1 STG.E.U8 desc[UR36][R6.64], R9 ;  /* 0x0000000906009986 */ /* 0x0001e2000c101124 */
[----:B------:R-:W-:Y:S05]  /*4810*/  @P5 BRA `(.L_x_161) ;  /* 0x00000000000c5947 */ /* 0x000fea0003800000 */
[----:B--2---:R-:W0:Y:S02]  /*4820*/  LDG.E.U8 R155, desc[UR36][R4.64+0x1] ;  /* 0x00000124049b7981 */ /* 0x004e24000c1e1100 */
[----:B0-----:R-:W-:-:S05]  /*4830*/  PRMT R9, R155, 0x8880, RZ ;  /* 0x000088809b097816 */ /* 0x001fca00000000ff */
[----:B------:R-:W-:-:S07]  /*4840*/  IMAD R164, R9, R154, RZ ;  /* 0x0000009a09a47224 */ /* 0x000fce00078e02ff */
.L_x_161:
[----:B------:R-:W-:Y:S05]  /*4850*/  BSYNC B1 ;  /* 0x0000000000017941 */ /* 0x000fea0003800000 */
.L_x_160:
[----:B------:R-:W-:Y:S01]  /*4860*/  ISETP.LT.OR P1, PT, R3, 0x1, !P0 ;  /* 0x000000010300780c */ /* 0x000fe20004721670 */
[----:B------:R-:W-:Y:S01]  /*4870*/  @!P5 IMAD R25, R25, R153, R164 ;  /* 0x000000991919d224 */ /* 0x000fe200078e02a4 */
[----:B------:R-:W-:Y:S01]  /*4880*/  BSSY B1, `(.L_x_162) ;  /* 0x000000a000017945 */ /* 0x000fe20003800000 */
[----:B------:R-:W-:Y:S02]  /*4890*/  IADD3.X R13, R21, R13, R160, P4, P3 ;  /* 0x0000000d150d7210 */ /* 0x000fe400027e64a0 */
[C---:B------:R-:W-:Y:S01]  /*48a0*/  ISETP.LT.OR P4, PT, R3.reuse, 0x2, !P0 ;  /* 0x000000020300780c */ /* 0x040fe20004781670 */
[----:B------:R1:W-:Y:S01]  /*48b0*/  @!P5 STG.E.U8 desc[UR36][R6.64+0x1], R25 ;  /* 0x000001190600d986 */ /* 0x0003e2000c101124 */
[C---:B------:R-:W-:Y:S02]  /*48c0*/  ISETP.LT.OR P5, PT, R3.reuse, 0x9, !P2 ;  /* 0x000000090300780c */ /* 0x040fe400057a1670 */
[----:B------:R-:W-:-:S04]  /*48d0*/  ISETP.LT.OR P3, PT, R3, 0xa, !P2 ;  /* 0x0000000a0300780c */ /* 0x000fc80005761670 */
[----:B------:R-:W-:Y:S09]  /*48e0*/  @P1 BRA `(.L_x_163) ;  /* 0x00000000000c1947 */ /* 0x000ff20003800000 */
[----:B--2---:R-:W0:Y:S02]  /*48f0*/  LDG.E.U8 R155, desc[UR36][R12.64] ;  /* 0x000000240c9b7981 */ /* 0x004e24000c1e1100 */
[----:B0-----:R-:W-:-:S05]  /*4900*/  PRMT R9, R155, 0x8880, RZ ;  /* 0x000088809b097816 */ /* 0x001fca00000000ff */
[----:B------:R-:W-:-:S07]  /*4910*/  IMAD R164, R9, R154, RZ ;  /* 0x0000009a09a47224 */ /* 0x000fce00078e02ff */
.L_x_163:
[----:B------:R-:W-:Y:S05]  /*4920*/  BSYNC B1 ;  /* 0x0000000000017941 */ /* 0x000fea0003800000 */
.L_x_162:
[----:B0-----:R-:W-:Y:S01]  /*4930*/  @!P1 IMAD R9, R26, R153, R164 ;  /* 0x000000991a099224 */ /* 0x001fe200078e02a4 */
[----:B------:R-:W-:Y:S04]  /*4940*/  BSSY B1, `(.L_x_164) ;  /* 0x0000006000017945 */ /* 0x000fe80003800000 */
[----:B------:R0:W-:Y:S01]  /*4950*/  @!P1 STG.E.U8 desc[UR36][R10.64], R9 ;  /* 0x000000090a009986 */ /* 0x0001e2000c101124 */
[----:B------:R-:W-:Y:S05]  /*4960*/  @P4 BRA `(.L_x_165) ;  /* 0x00000000000c4947 */ /* 0x000fea0003800000 */
[----:B--2---:R-:W0:Y:S02]  /*4970*/  LDG.E.U8 R155, desc[UR36][R12.64+0x1] ;  /* 0x000001240c9b7981 */ /* 0x004e24000c1e1100 */
[----:B0-----:R-:W-:-:S05]  /*4980*/  PRMT R9, R155, 0x8880, RZ ;  /* 0x000088809b097816 */ /* 0x001fca00000000ff */
[----:B------:R-:W-:-:S07]  /*4990*/  IMAD R164, R9, R154, RZ ;  /* 0x0000009a09a47224 */ /* 0x000fce00078e02ff */
.L_x_165:
[----:B------:R-:W-:Y:S05]  /*49a0*/  BSYNC B1 ;  /* 0x0000000000017941 */ /* 0x000fea0003800000 */
.L_x_164:
[----:B------:R-:W-:Y:S01]  /*49b0*/  @!P4 IMAD R27, R27, R153, R164 ;  /* 0x000000991b1bc224 */ /* 0x000fe200078e02a4 */
[----:B------:R-:W-:Y:S04]  /*49c0*/  BSSY B1, `(.L_x_166) ;  /* 0x0000006000017945 */ /* 0x000fe80003800000 */
[----:B------:R0:W-:Y:S01]  /*49d0*/  @!P4 STG.E.U8 desc[UR36][R10.64+0x1], R27 ;  /* 0x0000011b0a00c986 */ /* 0x0001e2000c101124 */
[----:B------:R-:W-:Y:S05]  /*49e0*/  @P5 BRA `(.L_x_167) ;  /* 0x00000000000c5947 */ /* 0x000fea0003800000 */
[----:B--2---:R-:W0:Y:S02]  /*49f0*/  LDG.E.U8 R155, desc[UR36][R4.64+0x8] ;  /* 0x00000824049b7981 */ /* 0x004e24000c1e1100 */
[----:B0-----:R-:W-:-:S05]  /*4a00*/  PRMT R9, R155, 0x8880, RZ ;  /* 0x000088809b097816 */ /* 0x001fca00000000ff */
[----:B------:R-:W-:-:S07]  /*4a10*/  IMAD R164, R9, R154, RZ ;  /* 0x0000009a09a47224 */ /* 0x000fce00078e02ff */
.L_x_167:
[----:B------:R-:W-:Y:S05]  /*4a20*/  BSYNC B1 ;  /* 0x0000000000017941 */ /* 0x000fea0003800000 */
.L_x_166:
[----:B0-----:R-:W-:Y:S01]  /*4a30*/  @!P5 IMAD R9, R28, R153, R164 ;  /* 0x000000991c09d224 */ /* 0x001fe200078e02a4 */
[----:B------:R-:W-:Y:S04]  /*4a40*/  BSSY B1, `(.L_x_168) ;  /* 0x0000006000017945 */ /* 0x000fe80003800000 */
[----:B------:R0:W-:Y:S01]  /*4a50*/  @!P5 STG.E.U8 desc[UR36][R6.64+0x8], R9 ;  /* 0x000008090600d986 */ /* 0x0001e2000c101124 */
[----:B------:R-:W-:Y:S05]  /*4a60*/  @P3 BRA `(.L_x_169) ;  /* 0x00000000000c3947 */ /* 0x000fea0003800000 */
[----:B--2---:R-:W0:Y:S02]  /*4a70*/  LDG.E.U8 R155, desc[UR36][R4.64+0x9] ;  /* 0x00000924049b7981 */ /* 0x004e24000c1e1100 */
[----:B0-----:R-:W-:-:S05]  /*4a80*/  PRMT R9, R155, 0x8880, RZ ;  /* 0x000088809b097816 */ /* 0x001fca00000000ff */
[----:B------:R-:W-:-:S07]  /*4a90*/  IMAD R164, R9, R154, RZ ;  /* 0x0000009a09a47224 */ /* 0x000fce00078e02ff */
.L_x_169:
[----:B------:R-:W-:Y:S05]  /*4aa0*/  BSYNC B1 ;  /* 0x0000000000017941 */ /* 0x000fea0003800000 */
.L_x_168:
[----:B------:R-:W-:Y:S01]  /*4ab0*/  ISETP.LT.OR P5, PT, R3, 0x9, !P0 ;  /* 0x000000090300780c */ /* 0x000fe200047a1670 */
[----:B------:R-:W-:Y:S01]  /*4ac0*/  @!P3 IMAD R29, R29, R153, R164 ;  /* 0x000000991d1db224 */ /* 0x000fe200078e02a4 */
[----:B------:R-:W-:Y:S01]  /*4ad0*/  BSSY B1, `(.L_x_170) ;  /* 0x0000009000017945 */ /* 0x000fe20003800000 */
[C---:B------:R-:W-:Y:S02]  /*4ae0*/  ISETP.LT.OR P4, PT, R3.reuse, 0xa, !P0 ;  /* 0x0000000a0300780c */ /* 0x040fe40004781670 */
[C---:B------:R-:W-:Y:S01]  /*4af0*/  ISETP.LT.OR P1, PT, R3.reuse, 0x12, !P2 ;  /* 0x000000120300780c */ /* 0x040fe20005721670 */
[----:B------:R0:W-:Y:S01]  /*4b00*/  @!P3 STG.E.U8 desc[UR36][R6.64+0x9], R29 ;  /* 0x0000091d0600b986 */ /* 0x0001e2000c101124 */
[----:B------:R-:W-:-:S06]  /*4b10*/  ISETP.LT.OR P3, PT, R3, 0x11, !P2 ;  /* 0x000000110300780c */ /* 0x000fcc0005761670 */
[----:B------:R-:W-:Y:S07]  /*4b20*/  @P5 BRA `(.L_x_171) ;  /* 0x00000000000c5947 */ /* 0x000fee0003800000 */
[----:B--2---:R-:W0:Y:S02]  /*4b30*/  LDG.E.U8 R155, desc[UR36][R12.64+0x8] ;  /* 0x000008240c9b7981 */ /* 0x004e24000c1e1100 */
[----:B0-----:R-:W-:-:S05]  /*4b40*/  PRMT R9, R155, 0x8880, RZ ;  /* 0x000088809b097816 */ /* 0x001fca00000000ff */
[----:B------:R-:W-:-:S07]  /*4b50*/  IMAD R164, R9, R154, RZ ;  /* 0x0000009a09a47224 */ /* 0x000fce00078e02ff */
.L_x_171:
[----:B------:R-:W-:Y:S05]  /*4b60*/  BSYNC B1 ;  /* 0x0000000000017941 */ /* 0x000fea0003800000 */
.L_x_170:
[----:B0-----:R-:W-:Y:S01]  /*4b70*/  @!P5 IMAD R9, R30, R153, R164 ;  /* 0x000000991e09d224 */ /* 0x001fe200078e02a4 */
[----:B------:R-:W-:Y:S04]  /*4b80*/  BSSY B1, `(.L_x_172) ;  /* 0x0000006000017945 */ /* 0x000fe80003800000 */
[----:B------:R0:W-:Y:S01]  /*4b90*/  @!P5 STG.E.U8 desc[UR36][R10.64+0x8], R9 ;  /* 0x000008090a00d986 */ /* 0x0001e2000c101124 */
[----:B------:R-:W-:Y:S05]  /*4ba0*/  @P4 BRA `(.L_x_173) ;  /* 0x00000000000c4947 */ /* 0x000fea0003800000 */
[----:B--2---:R-:W0:Y:S02]  /*4bb0*/  LDG.E.U8 R155, desc[UR36][R12.64+0x9] ;  /* 0x000009240c9b7981 */ /* 0x004e24000c1e1100 */
[----:B0-----:R-:W-:-:S05]  /*4bc0*/  PRMT R9, R155, 0x8880, RZ ;  /* 0x000088809b097816 */ /* 0x001fca00000000ff */
[----:B------:R-:W-:-:S07]  /*4bd0*/  IMAD R164, R9, R154, RZ ;  /* 0x0000009a09a47224 */ /* 0x000fce00078e02ff */
.L_x_173:
[----:B------:R-:W-:Y:S05]  /*4be0*/  BSYNC B1 ;  /* 0x0000000000017941 */ /* 0x000fea0003800000 */
.L_x_172:
[----:B------:R-:W-:Y:S01]  /*4bf0*/  @!P4 IMAD R31, R31, R153, R164 ;  /* 0x000000991f1fc224 */ /* 0x000fe200078e02a4 */
[----:B------:R-:W-:Y:S04]  /*4c00*/  BSSY B1, `(.L_x_174) ;  /* 0x0000006000017945 */ /* 0x000fe80003800000 */
[----:B------:R0:W-:Y:S01]  /*4c10*/  @!P4 STG.E.U8 desc[UR36][R10.64+0x9], R31 ;  /* 0x0000091f0a00c986 */ /* 0x0001e2000c101124 */
[----:B------:R-:W-:Y:S05]  /*4c20*/  @P3 BRA `(.L_x_175) ;  /* 0x00000000000c3947 */ /* 0x000fea0003800000 */
[----:B--2---:R-:W0:Y:S02]  /*4c30*/  LDG.E.U8 R155, desc[UR36][R4.64+0x10] ;  /* 0x00001024049b7981 */ /* 0x004e24000c1e1100 */
[----:B0-----:R-:W-:-:S05]  /*4c40*/  PRMT R9, R155, 0x8880, RZ ;  /* 0x000088809b097816 */ /* 0x001fca00000000ff */
[----:B------:R-:W-:-:S07]  /*4c50*/  IMAD R164, R9, R154, RZ ;  /* 0x0000009a09a47224 */ /* 0x000fce00078e02ff */
.L_x_175:
[----:B------:R-:W-:Y:S05]  /*4c60*/  BSYNC B1 ;  /* 0x0000000000017941 */ /* 0x000fea0003800000 */
.L_x_174:
[----:B0-----:R-:W-:Y:S01]  /*4c70*/  @!P3 IMAD R9, R32, R153, R164 ;  /* 0x000000992009b224 */ /* 0x001fe200078e02a4 */
[----:B------:R-:W-:Y:S04]  /*4c80*/  BSSY B1, `(.L_x_176) ;  /* 0x0000006000017945 */ /* 0x000fe80003800000 */
[----:B------:R0:W-:Y:S01]  /*4c90*/  @!P3 STG.E.U8 desc[UR36][R6.64+0x10], R9 ;  /* 0x000010090600b986 */ /* 0x0001e2000c101124 */
[----:B------:R-:W-:Y:S05]  /*4ca0*/  @P1 BRA `(.L_x_177) ;  /* 0x00000000000c1947 */ /* 0x000fea0003800000 */
[----:B--2---:R-:W0:Y:S02]  /*4cb0*/  LDG.E.U8 R155, desc[UR36][R4.64+0x11] ;  /* 0x00001124049b7981 */ /* 0x004e24000c1e1100 */
[----:B0-----:R-:W-:-:S05]  /*4cc0*/  PRMT R9, R155, 0x8880, RZ ;  /* 0x000088809b097816 */ /* 0x001fca00000000ff */
[----:B------:R-:W-:-:S07]  /*4cd0*/  IMAD R164, R9, R154, RZ ;  /* 0x0000009a09a47224 */ /* 0x000fce00078e02ff */
.L_x_177:
[----:B------:R-:W-:Y:S05]  /*4ce0*/  BSYNC B1 ;  /* 0x0000000000017941 */ /* 0x000fea0003800000 */
.L_x_176:
        /* <DEDUP_REMOVED lines=11> */
.L_x_179:
[----:B------:R-:W-:Y:S05]  /*4da0*/  BSYNC B1 ;  /* 0x0000000000017941 */ /* 0x000fea0003800000 */
.L_x_178:
[----:B0-----:R-:W-:Y:S01]  /*4db0*/  @!P4 IMAD R9, R34, R153, R164 ;  /* 0x000000992209c224 */ /* 0x001fe200078e02a4 */
[----:B------:R-:W-:Y:S04]  /*4dc0*/  BSSY B1, `(.L_x_180) ;  /* 0x0000006000017945 */ /* 0x000fe80003800000 */
[----:B------:R0:W-:Y:S01]  /*4dd0*/  @!P4 STG.E.U8 desc[UR36][R10.64+0x10], R9 ;  /* 0x000010090a00c986 */ /* 0x0001e2000c101124 */
[----:B------:R-:W-:Y:S05]  /*4de0*/  @P3 BRA `(.L_x_181) ;  /* 0x00000000000c3947 */ /* 0x000fea0003800000 */
[----:B--2---:R-:W0:Y:S02]  /*4df0*/  LDG.E.U8 R155, desc[UR36][R12.64+0x11] ;  /* 0x000011240c9b7981 */ /* 0x004e24000c1e1100 */
[----:B0-----:R-:W-:-:S05]  /*4e00*/  PRMT R9, R155, 0x8880, RZ ;  /* 0x000088809b097816 */ /* 0x001fca00000000ff */
[----:B------:R-:W-:-:S07]  /*4e10*/  IMAD R164, R9, R154, RZ ;  /* 0x0000009a09a47224 */ /* 0x000fce00078e02ff */
.L_x_181:
[----:B------:R-:W-:Y:S05]  /*4e20*/  BSYNC B1 ;  /* 0x0000000000017941 */ /* 0x000fea0003800000 */
.L_x_180:
[----:B------:R-:W-:Y:S01]  /*4e30*/  @!P3 IMAD R35, R35, R153, R164 ;  /* 0x000000992323b224 */ /* 0x000fe200078e02a4 */
[----:B------:R-:W-:Y:S04]  /*4e40*/  BSSY B1, `(.L_x_182) ;  /* 0x0000006000017945 */ /* 0x000fe80003800000 */
[----:B------:R0:W-:Y:S01]  /*4e50*/  @!P3 STG.E.U8 desc[UR36][R10.64+0x11], R35 ;  /* 0x000011230a00b986 */ /* 0x0001e2000c101124 */
[----:B------:R-:W-:Y:S05]  /*4e60*/  @P5 BRA `(.L_x_183) ;  /* 0x00000000000c5947 */ /* 0x000fea0003800000 */
[----:B--2---:R-:W0:Y:S02]  /*4e70*/  LDG.E.U8 R155, desc[UR36][R4.64+0x18] ;  /* 0x00001824049b7981 */ /* 0x004e24000c1e1100 */
[----:B0-----:R-:W-:-:S05]  /*4e80*/  PRMT R9, R155, 0x8880, RZ ;  /* 0x000088809b097816 */ /* 0x001fca00000000ff */
[----:B------:R-:W-:-:S07]  /*4e90*/  IMAD R164, R9, R154, RZ ;  /* 0x0000009a09a47224 */ /* 0x000fce00078e02ff */
.L_x_183:
[----:B------:R-:W-:Y:S05]  /*4ea0*/  BSYNC B1 ;  /* 0x0000000000017941 */ /* 0x000fea0003800000 */
.L_x_182:
[----:B0-----:R-:W-:Y:S01]  /*4eb0*/  @!P5 IMAD R9, R36, R153, R164 ;  /* 0x000000992409d224 */ /* 0x001fe200078e02a4 */
[----:B------:R-:W-:Y:S04]  /*4ec0*/  BSSY B1, `(.L_x_184) ;  /* 0x0000006000017945 */ /* 0x000fe80003800000 */
[----:B------:R0:W-:Y:S01]  /*4ed0*/  @!P5 STG.E.U8 desc[UR36][R6.64+0x18], R9 ;  /* 0x000018090600d986 */ /* 0x0001e2000c101124 */
[----:B------:R-:W-:Y:S05]  /*4ee0*/  @P1 BRA `(.L_x_185) ;  /* 0x00000000000c1947 */ /* 0x000fea0003800000 */
[----:B--2---:R-:W0:Y:S02]  /*4ef0*/  LDG.E.U8 R155, desc[UR36][R4.64+0x19] ;  /* 0x00001924049b7981 */ /* 0x004e24000c1e1100 */
[----:B0-----:R-:W-:-:S05]  /*4f00*/  PRMT R9, R155, 0x8880, RZ ;  /* 0x000088809b097816 */ /* 0x001fca00000000ff */
[----:B------:R-:W-:-:S07]  /*4f10*/  IMAD R164, R9, R154, RZ ;  /* 0x0000009a09a47224 */ /* 0x000fce00078e02ff */
.L_x_185:
[----:B------:R-:W-:Y:S05]  /*4f20*/  BSYNC B1 ;  /* 0x0000000000017941 */ /* 0x000fea0003800000 */
.L_x_184:
        /* <DEDUP_REMOVED lines=11> */
.L_x_187:
[----:B------:R-:W-:Y:S05]  /*4fe0*/  BSYNC B1 ;  /* 0x0000000000017941 */ /* 0x000fea0003800000 */
.L_x_186:
[----:B0-----:R-:W-:Y:S01]  /*4ff0*/  @!P4 IMAD R9, R38, R153, R164 ;  /* 0x000000992609c224 */ /* 0x001fe200078e02a4 */
[----:B------:R-:W-:Y:S04]  /*5000*/  BSSY B1, `(.L_x_188) ;  /* 0x0000006000017945 */ /* 0x000fe80003800000 */
[----:B------:R0:W-:Y:S01]  /*5010*/  @!P4 STG.E.U8 desc[UR36][R10.64+0x18], R9 ;  /* 0x000018090a00c986 */ /* 0x0001e2000c101124 */
[----:B------:R-:W-:Y:S05]  /*5020*/  @P3 BRA `(.L_x_189) ;  /* 0x00000000000c3947 */ /* 0x000fea0003800000 */
[----:B--2---:R-:W0:Y:S02]  /*5030*/  LDG.E.U8 R155, desc[UR36][R12.64+0x19] ;  /* 0x000019240c9b7981 */ /* 0x004e24000c1e1100 */
[----:B0-----:R-:W-:-:S05]  /*5040*/  PRMT R9, R155, 0x8880, RZ ;  /* 0x000088809b097816 */ /* 0x001fca00000000ff */
[----:B------:R-:W-:-:S07]  /*5050*/  IMAD R164, R9, R154, RZ ;  /* 0x0000009a09a47224 */ /* 0x000fce00078e02ff */
.L_x_189:
[----:B------:R-:W-:Y:S05]  /*5060*/  BSYNC B1 ;  /* 0x0000000000017941 */ /* 0x000fea0003800000 */
.L_x_188:
[----:B------:R-:W-:Y:S01]  /*5070*/  @!P3 IMAD R39, R39, R153, R164 ;  /* 0x000000992727b224 */ /* 0x000fe200078e02a4 */
[----:B------:R-:W-:Y:S04]  /*5080*/  BSSY B1, `(.L_x_190) ;  /* 0x0000006000017945 */ /* 0x000fe80003800000 */
[----:B------:R0:W-:Y:S01]  /*5090*/  @!P3 STG.E.U8 desc[UR36][R10.64+0x19], R39 ;  /* 0x000019270a00b986 */ /* 0x0001e2000c101124 */
[----:B------:R-:W-:Y:S05]  /*50a0*/  @P5 BRA `(.L_x_191) ;  /* 0x00000000000c5947 */ /* 0x000fea0003800000 */
[----:B--2---:R-:W0:Y:S02]  /*50b0*/  LDG.E.U8 R155, desc[UR36][R4.64+0x20] ;  /* 0x00002024049b7981 */ /* 0x004e24000c1e1100 */
[----:B0-----:R-:W-:-:S05]  /*50c0*/  PRMT R9, R155, 0x8880, RZ ;  /* 0x000088809b097816 */ /* 0x001fca00000000ff */
[----:B------:R-:W-:-:S07]  /*50d0*/  IMAD R164, R9, R154, RZ ;  /* 0x0000009a09a47224 */ /* 0x000fce00078e02ff */
.L_x_191:
[----:B------:R-:W-:Y:S05]  /*50e0*/  BSYNC B1 ;  /* 0x0000000000017941 */ /* 0x000fea0003800000 */
.L_x_190:
[----:B0-----:R-:W-:Y:S01]  /*50f0*/  @!P5 IMAD R9, R40, R153, R164 ;  /* 0x000000992809d224 */ /* 0x001fe200078e02a4 */
[----:B------:R-:W-:Y:S04]  /*5100*/  BSSY B1, `(.L_x_192) ;  /* 0x0000006000017945 */ /* 0x000fe80003800000 */
[----:B------:R0:W-:Y:S01]  /*5110*/  @!P5 STG.E.U8 desc[UR36][R6.64+0x20], R9 ;  /* 0x000020090600d986 */ /* 0x0001e2000c101124 */
[----:B------:R-:W-:Y:S05]  /*5120*/  @P1 BRA `(.L_x_193) ;  /* 0x00000000000c1947 */ /* 0x000fea0003800000 */
[----:B--2---:R-:W0:Y:S02]  /*5130*/  LDG.E.U8 R155, desc[UR36][R4.64+0x21] ;  /* 0x00002124049b7981 */ /* 0x004e24000c1e1100 */
[----:B0-----:R-:W-:-:S05]  /*5140*/  PRMT R9, R155, 0x8880, RZ ;  /* 0x000088809b097816 */ /* 0x001fca00000000ff */
[----:B------:R-:W-:-:S07]  /*5150*/  IMAD R164, R9, R154, RZ ;  /* 0x0000009a09a47224 */ /* 0x000fce00078e02ff */
.L_x_193:
[----:B------:R-:W-:Y:S05]  /*5160*/  BSYNC B1 ;  /* 0x0000000000017941 */ /* 0x000fea0003800000 */
.L_x_192:
        /* <DEDUP_REMOVED lines=11> */
.L_x_195:
[----:B------:R-:W-:Y:S05]  /*5220*/  BSYNC B1 ;  /* 0x0000000000017941 */ /* 0x000fea0003800000 */
.L_x_194:
[----:B0-----:R-:W-:Y:S01]  /*5230*/  @!P4 IMAD R9, R42, R153, R164 ;  /* 0x000000992a09c224 */ /* 0x001fe200078e02a4 */
[----:B------:R-:W-:Y:S04]  /*5240*/  BSSY B1, `(.L_x_196) ;  /* 0x0000006000017945 */ /* 0x000fe80003800000 */
[----:B------:R0:W-:Y:S01]  /*5250*/  @!P4 STG.E.U8 desc[UR36][R10.64+0x20], R9 ;  /* 0x000020090a00c986 */ /* 0x0001e2000c101124 */
[----:B------:R-:W-:Y:S05]  /*5260*/  @P3 BRA `(.L_x_197) ;  /* 0x00000000000c3947 */ /* 0x000fea0003800000 */
[----:B--2---:R-:W0:Y:S02]  /*5270*/  LDG.E.U8 R155, desc[UR36][R12.64+0x21] ;  /* 0x000021240c9b7981 */ /* 0x004e24000c1e1100 */
[----:B0-----:R-:W-:-:S05]  /*5280*/  PRMT R9, R155, 0x8880, RZ ;  /* 0x000088809b097816 */ /* 0x001fca00000000ff */
[----:B------:R-:W-:-:S07]  /*5290*/  IMAD R164, R9, R154, RZ ;  /* 0x0000009a09a47224 */ /* 0x000fce00078e02ff */
.L_x_197:
[----:B------:R-:W-:Y:S05]  /*52a0*/  BSYNC B1 ;  /* 0x0000000000017941 */ /* 0x000fea0003800000 */
.L_x_196:
[----:B------:R-:W-:Y:S01]  /*52b0*/  @!P3 IMAD R43, R43, R153, R164 ;  /* 0x000000992b2bb224 */ /* 0x000fe200078e02a4 */
[----:B------:R-:W-:Y:S04]  /*52c0*/  BSSY B1, `(.L_x_198) ;  /* 0x0000006000017945 */ /* 0x000fe80003800000 */
[----:B------:R0:W-:Y:S01]  /*52d0*/  @!P3 STG.E.U8 desc[UR36][R10.64+0x21], R43 ;  /* 0x0000212b0a00b986 */ /* 0x0001e2000c101124 */
[----:B------:R-:W-:Y:S05]  /*52e0*/  @P5 BRA `(.L_x_199) ;  /* 0x00000000000c5947 */ /* 0x000fea0003800000 */
[----:B--2---:R-:W0:Y:S02]  /*52f0*/  LDG.E.U8 R155, desc[UR36][R4.64+0x28] ;  /* 0x00002824049b7981 */ /* 0x004e24000c1e1100 */
[----:B0-----:R-:W-:-:S05]  /*5300*/  PRMT R9, R155, 0x8880, RZ ;  /* 0x000088809b097816 */ /* 0x001fca00000000ff */
[----:B------:R-:W-:-:S07]  /*5310*/  IMAD R164, R9, R154, RZ ;  /* 0x0000009a09a47224 */ /* 0x000fce00078e02ff */
.L_x_199:
[----:B------:R-:W-:Y:S05]  /*5320*/  BSYNC B1 ;  /* 0x0000000000017941 */ /* 0x000fea0003800000 */
.L_x_198:
[----:B0-----:R-:W-:Y:S01]  /*5330*/  @!P5 IMAD R9, R44, R153, R164 ;  /* 0x000000992c09d224 */ /* 0x001fe200078e02a4 */
[----:B------:R-:W-:Y:S04]  /*5340*/  BSSY B1, `(.L_x_200) ;  /* 0x0000006000017945 */ /* 0x000fe80003800000 */
[----:B------:R0:W-:Y:S01]  /*5350*/  @!P5 STG.E.U8 desc[UR36][R6.64+0x28], R9 ;  /* 0x000028090600d986 */ /* 0x0001e2000c101124 */
[----:B------:R-:W-:Y:S05]  /*5360*/  @P1 BRA `(.L_x_201) ;  /* 0x00000000000c1947 */ /* 0x000fea0003800000 */
[----:B--2---:R-:W0:Y:S02]  /*5370*/  LDG.E.U8 R155, desc[UR36][R4.64+0x29] ;  /* 0x00002924049b7981 */ /* 0x004e24000c1e1100 */
[----:B0-----:R-:W-:-:S05]  /*5380*/  PRMT R9, R155, 0x8880, RZ ;  /* 0x000088809b097816 */ /* 0x001fca00000000ff */
[----:B------:R-:W-:-:S07]  /*5390*/  IMAD R164, R9, R154, RZ ;  /* 0x0000009a09a47224 */ /* 0x000fce00078e02ff */
.L_x_201:
[----:B------:R-:W-:Y:S05]  /*53a0*/  BSYNC B1 ;  /* 0x0000000000017941 */ /* 0x000fea0003800000 */
.L_x_200:
        /* <DEDUP_REMOVED lines=11> */
.L_x_203:
[----:B------:R-:W-:Y:S05]  /*5460*/  BSYNC B1 ;  /* 0x0000000000017941 */ /* 0x000fea0003800000 */
.L_x_202:
[----:B0-----:R-:W-:Y:S01]  /*5470*/  @!P4 IMAD R9, R46, R153, R164 ;  /* 0x000000992e09c224 */ /* 0x001fe200078e02a4 */
[----:B------:R-:W-:Y:S04]  /*5480*/  BSSY B1, `(.L_x_204) ;  /* 0x0000006000017945 */ /* 0x000fe80003800000 */
[----:B------:R0:W-:Y:S01]  /*5490*/  @!P4 STG.E.U8 desc[UR36][R10.64+0x28], R9 ;  /* 0x000028090a00c986 */ /* 0x0001e2000c101124 */
[----:B------:R-:W-:Y:S05]  /*54a0*/  @P3 BRA `(.L_x_205) ;  /* 0x00000000000c3947 */ /* 0x000fea0003800000 */
[----:B--2---:R-:W0:Y:S02]  /*54b0*/  LDG.E.U8 R155, desc[UR36][R12.64+0x29] ;  /* 0x000029240c9b7981 */ /* 0x004e24000c1e1100 */
[----:B0-----:R-:W-:-:S05]  /*54c0*/  PRMT R9, R155, 0x8880, RZ ;  /* 0x000088809b097816 */ /* 0x001fca00000000ff */
[----:B------:R-:W-:-:S07]  /*54d0*/  IMAD R164, R9, R154, RZ ;  /* 0x0000009a09a47224 */ /* 0x000fce00078e02ff */
.L_x_205:
[----:B------:R-:W-:Y:S05]  /*54e0*/  BSYNC B1 ;  /* 0x0000000000017941 */ /* 0x000fea0003800000 */
.L_x_204:
[----:B------:R-:W-:Y:S01]  /*54f0*/  @!P3 IMAD R47, R47, R153, R164 ;  /* 0x000000992f2fb224 */ /* 0x000fe200078e02a4 */
[----:B------:R-:W-:Y:S04]  /*5500*/  BSSY B1, `(.L_x_206) ;  /* 0x0000006000017945 */ /* 0x000fe80003800000 */
[----:B------:R0:W-:Y:S01]  /*5510*/  @!P3 STG.E.U8 desc[UR36][R10.64+0x29], R47 ;  /* 0x0000292f0a00b986 */ /* 0x0001e2000c101124 */
[----:B------:R-:W-:Y:S05]  /*5520*/  @P5 BRA `(.L_x_207) ;  /* 0x00000000000c5947 */ /* 0x000fea0003800000 */
[----:B--2---:R-:W0:Y:S02]  /*5530*/  LDG.E.U8 R155, desc[UR36][R4.64+0x30] ;  /* 0x00003024049b7981 */ /* 0x004e24000c1e1100 */
[----:B0-----:R-:W-:-:S05]  /*5540*/  PRMT R9, R155, 0x8880, RZ ;  /* 0x000088809b097816 */ /* 0x001fca00000000ff */
[----:B------:R-:W-:-:S07]  /*5550*/  IMAD R164, R9, R154, RZ ;  /* 0x0000009a09a47224 */ /* 0x000fce00078e02ff */
.L_x_207:
[----:B------:R-:W-:Y:S05]  /*5560*/  BSYNC B1 ;  /* 0x0000000000017941 */ /* 0x000fea0003800000 */
.L_x_206:
[----:B0-----:R-:W-:Y:S01]  /*5570*/  @!P5 IMAD R9, R48, R153, R164 ;  /* 0x000000993009d224 */ /* 0x001fe200078e02a4 */
[----:B------:R-:W-:Y:S04]  /*5580*/  BSSY B1, `(.L_x_208) ;  /* 0x0000006000017945 */ /* 0x000fe80003800000 */
[----:B------:R0:W-:Y:S01]  /*5590*/  @!P5 STG.E.U8 desc[UR36][R6.64+0x30], R9 ;  /* 0x000030090600d986 */ /* 0x0001e2000c101124 */
[----:B------:R-:W-:Y:S05]  /*55a0*/  @P1 BRA `(.L_x_209) ;  /* 0x00000000000c1947 */ /* 0x000fea0003800000 */
[----:B--2---:R-:W0:Y:S02]  /*55b0*/  LDG.E.U8 R155, desc[UR36][R4.64+0x31] ;  /* 0x00003124049b7981 */ /* 0x004e24000c1e1100 */
[----:B0-----:R-:W-:-:S05]  /*55c0*/  PRMT R9, R155, 0x8880, RZ ;  /* 0x000088809b097816 */ /* 0x001fca00000000ff */
[----:B------:R-:W-:-:S07]  /*55d0*/  IMAD R164, R9, R154, RZ ;  /* 0x0000009a09a47224 */ /* 0x000fce00078e02ff */
.L_x_209:
[----:B------:R-:W-:Y:S05]  /*55e0*/  BSYNC B1 ;  /* 0x0000000000017941 */ /* 0x000fea0003800000 */
.L_x_208:
        /* <DEDUP_REMOVED lines=11> */
.L_x_211:
[----:B------:R-:W-:Y:S05]  /*56a0*/  BSYNC B1 ;  /* 0x0000000000017941 */ /* 0x000fea0003800000 */
.L_x_210:
[----:B0-----:R-:W-:Y:S01]  /*56b0*/  @!P4 IMAD R9, R50, R153, R164 ;  /* 0x000000993209c224 */ /* 0x001fe200078e02a4 */
[----:B------:R-:W-:Y:S04]  /*56c0*/  BSSY B1, `(.L_x_212) ;  /* 0x0000006000017945 */ /* 0x000fe80003800000 */
[----:B------:R0:W-:Y:S01]  /*56d0*/  @!P4 STG.E.U8 desc[UR36][R10.64+0x30], R9 ;  /* 0x000030090a00c986 */ /* 0x0001e2000c101124 */
[----:B------:R-:W-:Y:S05]  /*56e0*/  @P3 BRA `(.L_x_213) ;  /* 0x00000000000c3947 */ /* 0x000fea0003800000 */
[----:B--2---:R-:W0:Y:S02]  /*56f0*/  LDG.E.U8 R155, desc[UR36][R12.64+0x31] ;  /* 0x000031240c9b7981 */ /* 0x004e24000c1e1100 */
[----:B0-----:R-:W-:-:S05]  /*5700*/  PRMT R9, R155, 0x8880, RZ ;  /* 0x000088809b097816 */ /* 0x001fca00000000ff */
[----:B------:R-:W-:-:S07]  /*5710*/  IMAD R164, R9, R154, RZ ;  /* 0x0000009a09a47224 */ /* 0x000fce00078e02ff */
.L_x_213:
[----:B------:R-:W-:Y:S05]  /*5720*/  BSYNC B1 ;  /* 0x0000000000017941 */ /* 0x000fea0003800000 */
.L_x_212:
[----:B------:R-:W-:Y:S01]  /*5730*/  @!P3 IMAD R51, R51, R153, R164 ;  /* 0x000000993333b224 */ /* 0x000fe200078e02a4 */
[----:B------:R-:W-:Y:S04]  /*5740*/  BSSY B1, `(.L_x_214) ;  /* 0x0000006000017945 */ /* 0x000fe80003800000 */
[----:B------:R0:W-:Y:S01]  /*5750*/  @!P3 STG.E.U8 desc[UR36][R10.64+0x31], R51 ;  /* 0x000031330a00b986 */ /* 0x0001e2000c101124 */
[----:B------:R-:W-:Y:S05]  /*5760*/  @P5 BRA `(.L_x_215) ;  /* 0x00000000000c5947 */ /* 0x000fea0003800000 */
[----:B--2---:R-:W0:Y:S02]  /*5770*/  LDG.E.U8 R155, desc[UR36][R4.64+0x38] ;  /* 0x00003824049b7981 */ /* 0x004e24000c1e1100 */
[----:B0-----:R-:W-:-:S05]  /*5780*/  PRMT R9, R155, 0x8880, RZ ;  /* 0x000088809b097816 */ /* 0x001fca00000000ff */
[----:B------:R-:W-:-:S07]  /*5790*/  IMAD R164, R9, R154, RZ ;  /* 0x0000009a09a47224 */ /* 0x000fce00078e02ff */
.L_x_215:
[----:B------:R-:W-:Y:S05]  /*57a0*/  BSYNC B1 ;  /* 0x0000000000017941 */ /* 0x000fea0003800000 */
.L_x_214:
[----:B0-----:R-:W-:Y:S01]  /*57b0*/  @!P5 IMAD R9, R52, R153, R164 ;  /* 0x000000993409d224 */ /* 0x001fe200078e02a4 */
[----:B------:R-:W-:Y:S04]  /*57c0*/  BSSY B1, `(.L_x_216) ;  /* 0x0000006000017945 */ /* 0x000fe80003800000 */
[----:B------:R0:W-:Y:S01]  /*57d0*/  @!P5 STG.E.U8 desc[UR36][R6.64+0x38], R9 ;  /* 0x000038090600d986 */ /* 0x0001e2000c101124 */
[----:B------:R-:W-:Y:S05]  /*57e0*/  @P1 BRA `(.L_x_217) ;  /* 0x00000000000c1947 */ /* 0x000fea0003800000 */
[----:B--2---:R-:W0:Y:S02]  /*57f0*/  LDG.E.U8 R155, desc[UR36][R4.64+0x39] ;  /* 0x00003924049b7981 */ /* 0x004e24000c1e1100 */
[----:B0-----:R-:W-:-:S05]  /*5800*/  PRMT R9, R155, 0x8880, RZ ;  /* 0x000088809b097816 */ /* 0x001fca00000000ff */
[----:B------:R-:W-:-:S07]  /*5810*/  IMAD R164, R9, R154, RZ ;  /* 0x0000009a09a47224 */ /* 0x000fce00078e02ff */
.L_x_217:
[----:B------:R-:W-:Y:S05]  /*5820*/  BSYNC B1 ;  /* 0x0000000000017941 */ /* 0x000fea0003800000 */
.L_x_216:
        /* <DEDUP_REMOVED lines=11> */
.L_x_219:
[----:B------:R-:W-:Y:S05]  /*58e0*/  BSYNC B1 ;  /* 0x0000000000017941 */ /* 0x000fea0003800000 */
.L_x_218:
[----:B0-----:R-:W-:Y:S01]  /*58f0*/  @!P4 IMAD R9, R54, R153, R164 ;  /* 0x000000993609c224 */ /* 0x001fe200078e02a4 */
[----:B------:R-:W-:Y:S04]  /*5900*/  BSSY B1, `(.L_x_220) ;  /* 0x0000006000017945 */ /* 0x000fe80003800000 */
[----:B------:R0:W-:Y:S01]  /*5910*/  @!P4 STG.E.U8 desc[UR36][R10.64+0x38], R9 ;  /* 0x000038090a00c986 */ /* 0x0001e2000c101124 */
[----:B------:R-:W-:Y:S05]  /*5920*/  @P3 BRA `(.L_x_221) ;  /* 0x00000000000c3947 */ /* 0x000fea0003800000 */
[----:B--2---:R-:W0:Y:S02]  /*5930*/  LDG.E.U8 R155, desc[UR36][R12.64+0x39] ;  /* 0x000039240c9b7981 */ /* 0x004e24000c1e1100 */
[----:B0-----:R-:W-:-:S05]  /*5940*/  PRMT R9, R155, 0x8880, RZ ;  /* 0x000088809b097816 */ /* 0x001fca00000000ff */
[----:B------:R-:W-:-:S07]  /*5950*/  IMAD R164, R9, R154, RZ ;  /* 0x0000009a09a47224 */ /* 0x000fce00078e02ff */
.L_x_221:
[----:B------:R-:W-:Y:S05]  /*5960*/  BSYNC B1 ;  /* 0x0000000000017941 */ /* 0x000fea0003800000 */
.L_x_220:
[----:B------:R-:W-:Y:S01]  /*5970*/  @!P3 IMAD R55, R55, R153, R164 ;  /* 0x000000993737b224 */ /* 0x000fe200078e02a4 */
[----:B------:R-:W-:Y:S04]  /*5980*/  BSSY B1, `(.L_x_222) ;  /* 0x0000006000017945 */ /* 0x000fe80003800000 */
[----:B------:R0:W-:Y:S01]  /*5990*/  @!P3 STG.E.U8 desc[UR36][R10.64+0x39], R55 ;  /* 0x000039370a00b986 */ /* 0x0001e2000c101124 */
[----:B------:R-:W-:Y:S05]  /*59a0*/  @P5 BRA `(.L_x_223) ;  /* 0x00000000000c5947 */ /* 0x000fea0003800000 */
[----:B--2---:R-:W0:Y:S02]  /*59b0*/  LDG.E.U8 R155, desc[UR36][R4.64+0x40] ;  /* 0x00004024049b7981 */ /* 0x004e24000c1e1100 */
[----:B0-----:R-:W-:-:S05]  /*59c0*/  PRMT R9, R155, 0x8880, RZ ;  /* 0x000088809b097816 */ /* 0x001fca00000000ff */
[----:B------:R-:W-:-:S07]  /*59d0*/  IMAD R164, R9, R154, RZ ;  /* 0x0000009a09a47224 */ /* 0x000fce00078e02ff */
.L_x_223:
[----:B------:R-:W-:Y:S05]  /*59e0*/  BSYNC B1 ;  /* 0x0000000000017941 */ /* 0x000fea0003800000 */
.L_x_222:
[----:B0-----:R-:W-:Y:S01]  /*59f0*/  @!P5 IMAD R9, R56, R153, R164 ;  /* 0x000000993809d224 */ /* 0x001fe200078e02a4 */
[----:B------:R-:W-:Y:S04]  /*5a00*/  BSSY B1, `(.L_x_224) ;  /* 0x0000006000017945 */ /* 0x000fe80003800000 */
[----:B------:R0:W-:Y:S01]  /*5a10*/  @!P5 STG.E.U8 desc[UR36][R6.64+0x40], R9 ;  /* 0x000040090600d986 */ /* 0x0001e2000c101124 */
[----:B------:R-:W-:Y:S05]  /*5a20*/  @P1 BRA `(.L_x_225) ;  /* 0x00000000000c1947 */ /* 0x000fea0003800000 */
[----:B--2---:R-:W0:Y:S02]  /*5a30*/  LDG.E.U8 R155, desc[UR36][R4.64+0x41] ;  /* 0x00004124049b7981 */ /* 0x004e24000c1e1100 */
[----:B0-----:R-:W-:-:S05]  /*5a40*/  PRMT R9, R155, 0x8880, RZ ;  /* 0x000088809b097816 */ /* 0x001fca00000000ff */
[----:B------:R-:W-:-:S07]  /*5a50*/  IMAD R164, R9, R154, RZ ;  /* 0x0000009a09a47224 */ /* 0x000fce00078e02ff */
.L_x_225:
[----:B------:R-:W-:Y:S05]  /*5a60*/  BSYNC B1 ;  /* 0x0000000000017941 */ /* 0x000fea0003800000 */
.L_x_224:
        /* <DEDUP_REMOVED lines=11> */
.L_x_227:
[----:B------:R-:W-:Y:S05]  /*5b20*/  BSYNC B1 ;  /* 0x0000000000017941 */ /* 0x000fea0003800000 */
.L_x_226:
[----:B0-----:R-:W-:Y:S01]  /*5b30*/  @!P4 IMAD R9, R58, R153, R164 ;  /* 0x000000993a09c224 */ /* 0x001fe200078e02a4 */
[----:B------:R-:W-:Y:S04]  /*5b40*/  BSSY B1, `(.L_x_228) ;  /* 0x0000006000017945 */ /* 0x000fe80003800000 */
[----:B------:R0:W-:Y:S01]  /*5b50*/  @!P4 STG.E.U8 desc[UR36][R10.64+0x40], R9 ;  /* 0x000040090a00c986 */ /* 0x0001e2000c101124 */
[----:B------:R-:W-:Y:S05]  /*5b60*/  @P3 BRA `(.L_x_229) ;  /* 0x00000000000c3947 */ /* 0x000fea0003800000 */
[----:B--2---:R-:W0:Y:S02]  /*5b70*/  LDG.E.U8 R155, desc[UR36][R12.64+0x41] ;  /* 0x000041240c9b7981 */ /* 0x004e24000c1e1100 */
[----:B0-----:R-:W-:-:S05]  /*5b80*/  PRMT R9, R155, 0x8880, RZ ;  /* 0x000088809b097816 */ /* 0x001fca00000000ff */
[----:B------:R-:W-:-:S07]  /*5b90*/  IMAD R164, R9, R154, RZ ;  /* 0x0000009a09a47224 */ /* 0x000fce00078e02ff */
.L_x_229:
[----:B------:R-:W-:Y:S05]  /*5ba0*/  BSYNC B1 ;  /* 0x0000000000017941 */ /* 0x000fea0003800000 */
.L_x_228:
[----:B------:R-:W-:Y:S01]  /*5bb0*/  @!P3 IMAD R59, R59, R153, R164 ;  /* 0x000000993b3bb224 */ /* 0x000fe200078e02a4 */
[----:B------:R-:W-:Y:S04]  /*5bc0*/  BSSY B1, `(.L_x_230) ;  /* 0x0000006000017945 */ /* 0x000fe80003800000 */
[----:B------:R0:W-:Y:S01]  /*5bd0*/  @!P3 STG.E.U8 desc[UR36][R10.64+0x41], R59 ;  /* 0x0000413b0a00b986 */ /* 0x0001e2000c101124 */
[----:B------:R-:W-:Y:S05]  /*5be0*/  @P5 BRA `(.L_x_231) ;  /* 0x00000000000c5947 */ /* 0x000fea0003800000 */
[----:B--2---:R-:W0:Y:S02]  /*5bf0*/  LDG.E.U8 R155, desc[UR36][R4.64+0x48] ;  /* 0x00004824049b7981 */ /* 0x004e24000c1e1100 */
[----:B0-----:R-:W-:-:S05]  /*5c00*/  PRMT R9, R155, 0x8880, RZ ;  /* 0x000088809b097816 */ /* 0x001fca00000000ff */
[----:B------:R-:W-:-:S07]  /*5c10*/  IMAD R164, R9, R154, RZ ;  /* 0x0000009a09a47224 */ /* 0x000fce00078e02ff */
.L_x_231:
[----:B------:R-:W-:Y:S05]  /*5c20*/  BSYNC B1 ;  /* 0x0000000000017941 */ /* 0x000fea0003800000 */
.L_x_230:
[----:B0-----:R-:W-:Y:S01]  /*5c30*/  @!P5 IMAD R9, R60, R153, R164 ;  /* 0x000000993c09d224 */ /* 0x001fe200078e02a4 */
[----:B------:R-:W-:Y:S04]  /*5c40*/  BSSY B1, `(.L_x_232) ;  /* 0x0000006000017945 */ /* 0x000fe80003800000 */
[----:B------:R0:W-:Y:S01]  /*5c50*/  @!P5 STG.E.U8 desc[UR36][R6.64+0x48], R9 ;  /* 0x000048090600d986 */ /* 0x0001e2000c101124 */
[----:B------:R-:W-:Y:S05]  /*5c60*/  @P1 BRA `(.L_x_233) ;  /* 0x00000000000c1947 */ /* 0x000fea0003800000 */
[----:B--2---:R-:W0:Y:S02]  /*5c70*/  LDG.E.U8 R155, desc[UR36][R4.64+0x49] ;  /* 0x00004924049b7981 */ /* 0x004e24000c1e1100 */
[----:B0-----:R-:W-:-:S05]  /*5c80*/  PRMT R9, R155, 0x8880, RZ ;  /* 0x000088809b097816 */ /* 0x001fca00000000ff */
[----:B------:R-:W-:-:S07]  /*5c90*/  IMAD R164, R9, R154, RZ ;  /* 0x0000009a09a47224 */ /* 0x000fce00078e02ff */
.L_x_233:
[----:B------:R-:W-:Y:S05]  /*5ca0*/  BSYNC B1 ;  /* 0x0000000000017941 */ /* 0x000fea0003800000 */
.L_x_232:
        /* <DEDUP_REMOVED lines=11> */
.L_x_235:
[----:B------:R-:W-:Y:S05]  /*5d60*/  BSYNC B1 ;  /* 0x0000000000017941 */ /* 0x000fea0003800000 */
.L_x_234:
[----:B0-----:R-:W-:Y:S01]  /*5d70*/  @!P4 IMAD R9, R62, R153, R164 ;  /* 0x000000993e09c224 */ /* 0x001fe200078e02a4 */
[----:B------:R-:W-:Y:S04]  /*5d80*/  BSSY B1, `(.L_x_236) ;  /* 0x0000006000017945 */ /* 0x000fe80003800000 */
[----:B------:R0:W-:Y:S01]  /*5d90*/  @!P4 STG.E.U8 desc[UR36][R10.64+0x48], R9 ;  /* 0x000048090a00c986 */ /* 0x0001e2000c101124 */
[----:B------:R-:W-:Y:S05]  /*5da0*/  @P3 BRA `(.L_x_237) ;  /* 0x00000000000c3947 */ /* 0x000fea0003800000 */
[----:B--2---:R-:W0:Y:S02]  /*5db0*/  LDG.E.U8 R155, desc[UR36][R12.64+0x49] ;  /* 0x000049240c9b7981 */ /* 0x004e24000c1e1100 */
[----:B0-----:R-:W-:-:S05]  /*5dc0*/  PRMT R9, R155, 0x8880, RZ ;  /* 0x000088809b097816 */ /* 0x001fca00000000ff */
[----:B------:R-:W-:-:S07]  /*5dd0*/  IMAD R164, R9, R154, RZ ;  /* 0x0000009a09a47224 */ /* 0x000fce00078e02ff */
.L_x_237:
[----:B------:R-:W-:Y:S05]  /*5de0*/  BSYNC B1 ;  /* 0x0000000000017941 */ /* 0x000fea0003800000 */
.L_x_236:
[----:B------:R-:W-:Y:S01]  /*5df0*/  @!P3 IMAD R63, R63, R153, R164 ;  /* 0x000000993f3fb224 */ /* 0x000fe200078e02a4 */
[----:B------:R-:W-:Y:S04]  /*5e00*/  BSSY B1, `(.L_x_238) ;  /* 0x0000006000017945 */ /* 0x000fe80003800000 */
[----:B------:R0:W-:Y:S01]  /*5e10*/  @!P3 STG.E.U8 desc[UR36][R10.64+0x49], R63 ;  /* 0x0000493f0a00b986 */ /* 0x0001e2000c101124 */
[----:B------:R-:W-:Y:S05]  /*5e20*/  @P5 BRA `(.L_x_239) ;  /* 0x00000000000c5947 */ /* 0x000fea0003800000 */
[----:B--2---:R-:W0:Y:S02]  /*5e30*/  LDG.E.U8 R155, desc[UR36][R4.64+0x50] ;  /* 0x00005024049b7981 */ /* 0x004e24000c1e1100 */
[----:B0-----:R-:W-:-:S05]  /*5e40*/  PRMT R9, R155, 0x8880, RZ ;  /* 0x000088809b097816 */ /* 0x001fca00000000ff */
[----:B------:R-:W-:-:S07]  /*5e50*/  IMAD R164, R9, R154, RZ ;  /* 0x0000009a09a47224 */ /* 0x000fce00078e02ff */
.L_x_239:
[----:B------:R-:W-:Y:S05]  /*5e60*/  BSYNC B1 ;  /* 0x0000000000017941 */ /* 0x000fea0003800000 */
.L_x_238:
[----:B0-----:R-:W-:Y:S01]  /*5e70*/  @!P5 IMAD R9, R64, R153, R164 ;  /* 0x000000994009d224 */ /* 0x001fe200078e02a4 */
[----:B------:R-:W-:Y:S04]  /*5e80*/  BSSY B1, `(.L_x_240) ;  /* 0x0000006000017945 */ /* 0x000fe80003800000 */
[----:B------:R0:W-:Y:S01]  /*5e90*/  @!P5 STG.E.U8 desc[UR36][R6.64+0x50], R9 ;  /* 0x000050090600d986 */ /* 0x0001e2000c101124 */
[----:B------:R-:W-:Y:S05]  /*5ea0*/  @P1 BRA `(.L_x_241) ;  /* 0x00000000000c1947 */ /* 0x000fea0003800000 */
[----:B--2---:R-:W0:Y:S02]  /*5eb0*/  LDG.E.U8 R155, desc[UR36][R4.64+0x51] ;  /* 0x00005124049b7981 */ /* 0x004e24000c1e1100 */
[----:B0-----:R-:W-:-:S05]  /*5ec0*/  PRMT R9, R155, 0x8880, RZ ;  /* 0x000088809b097816 */ /* 0x001fca00000000ff */
[----:B------:R-:W-:-:S07]  /*5ed0*/  IMAD R164, R9, R154, RZ ;  /* 0x0000009a09a47224 */ /* 0x000fce00078e02ff */
.L_x_241:
[----:B------:R-:W-:Y:S05]  /*5ee0*/  BSYNC B1 ;  /* 0x0000000000017941 */ /* 0x000fea0003800000 */
.L_x_240:
        /* <DEDUP_REMOVED lines=11> */
.L_x_243:
[----:B------:R-:W-:Y:S05]  /*5fa0*/  BSYNC B1 ;  /* 0x0000000000017941 */ /* 0x000fea0003800000 */
.L_x_242:
[----:B0-----:R-:W-:Y:S01]  /*5fb0*/  @!P4 IMAD R9, R66, R153, R164 ;  /* 0x000000994209c224 */ /* 0x001fe200078e02a4 */
[----:B------:R-:W-:Y:S04]  /*5fc0*/  BSSY B1, `(.L_x_244) ;  /* 0x0000006000017945 */ /* 0x000fe80003800000 */
[----:B------:R0:W-:Y:S01]  /*5fd0*/  @!P4 STG.E.U8 desc[UR36][R10.64+0x50], R9 ;  /* 0x000050090a00c986 */ /* 0x0001e2000c101124 */
[----:B------:R-:W-:Y:S05]  /*5fe0*/  @P3 BRA `(.L_x_245) ;  /* 0x00000000000c3947 */ /* 0x000fea0003800000 */
[----:B--2---:R-:W0:Y:S02]  /*5ff0*/  LDG.E.U8 R155, desc[UR36][R12.64+0x51] ;  /* 0x000051240c9b7981 */ /* 0x004e24000c1e1100 */
[----:B0-----:R-:W-:-:S05]  /*6000*/  PRMT R9, R155, 0x8880, RZ ;  /* 0x000088809b097816 */ /* 0x001fca00000000ff */
[----:B------:R-:W-:-:S07]  /*6010*/  IMAD R164, R9, R154, RZ ;  /* 0x0000009a09a47224 */ /* 0x000fce00078e02ff */
.L_x_245:
[----:B------:R-:W-:Y:S05]  /*6020*/  BSYNC B1 ;  /* 0x0000000000017941 */ /* 0x000fea0003800000 */
.L_x_244:
[----:B------:R-:W-:Y:S01]  /*6030*/  @!P3 IMAD R67, R67, R153, R164 ;  /* 0x000000994343b224 */ /* 0x000fe200078e02a4 */
[----:B------:R-:W-:Y:S04]  /*6040*/  BSSY B1, `(.L_x_246) ;  /* 0x0000006000017945 */ /* 0x000fe80003800000 */
[----:B------:R0:W-:Y:S01]  /*6050*/  @!P3 STG.E.U8 desc[UR36][R10.64+0x51], R67 ;  /* 0x000051430a00b986 */ /* 0x0001e2000c101124 */
[----:B------:R-:W-:Y:S05]  /*6060*/  @P5 BRA `(.L_x_247) ;  /* 0x00000000000c5947 */ /* 0x000fea0003800000 */
[----:B--2---:R-:W0:Y:S02]  /*6070*/  LDG.E.U8 R155, desc[UR36][R4.64+0x58] ;  /* 0x00005824049b7981 */ /* 0x004e24000c1e1100 */
[----:B0-----:R-:W-:-:S05]  /*6080*/  PRMT R9, R155, 0x8880, RZ ;  /* 0x000088809b097816 */ /* 0x001fca00000000ff */
[----:B------:R-:W-:-:S07]  /*6090*/  IMAD R164, R9, R154, RZ ;  /* 0x0000009a09a47224 */ /* 0x000fce00078e02ff */
.L_x_247:
[----:B------:R-:W-:Y:S05]  /*60a0*/  BSYNC B1 ;  /* 0x0000000000017941 */ /* 0x000fea0003800000 */
.L_x_246:
[----:B0-----:R-:W-:Y:S01]  /*60b0*/  @!P5 IMAD R9, R68, R153, R164 ;  /* 0x000000994409d224 */ /* 0x001fe200078e02a4 */
[----:B------:R-:W-:Y:S04]  /*60c0*/  BSSY B1, `(.L_x_248) ;  /* 0x0000006000017945 */ /* 0x000fe80003800000 */
[----:B------:R0:W-:Y:S01]  /*60d0*/  @!P5 STG.E.U8 desc[UR36][R6.64+0x58], R9 ;  /* 0x000058090600d986 */ /* 0x0001e2000c101124 */
[----:B------:R-:W-:Y:S05]  /*60e0*/  @P1 BRA `(.L_x_249) ;  /* 0x00000000000c1947 */ /* 0x000fea0003800000 */
[----:B--2---:R-:W0:Y:S02]  /*60f0*/  LDG.E.U8 R155, desc[UR36][R4.64+0x59] ;  /* 0x00005924049b7981 */ /* 0x004e24000c1e1100 */
[----:B0-----:R-:W-:-:S05]  /*6100*/  PRMT R9, R155, 0x8880, RZ ;  /* 0x000088809b097816 */ /* 0x001fca00000000ff */
[----:B------:R-:W-:-:S07]  /*6110*/  IMAD R164, R9, R154, RZ ;  /* 0x0000009a09a47224 */ /* 0x000fce00078e02ff */
.L_x_249:
[----:B------:R-:W-:Y:S05]  /*6120*/  BSYNC B1 ;  /* 0x0000000000017941 */ /* 0x000fea0003800000 */
.L_x_248:
        /* <DEDUP_REMOVED lines=11> */
.L_x_251:
[----:B------:R-:W-:Y:S05]  /*61e0*/  BSYNC B1 ;  /* 0x0000000000017941 */ /* 0x000fea0003800000 */
.L_x_250:
[----:B0-----:R-:W-:Y:S01]  /*61f0*/  @!P4 IMAD R9, R70, R153, R164 ;  /* 0x000000994609c224 */ /* 0x001fe200078e02a4 */
[----:B------:R-:W-:Y:S04]  /*6200*/  BSSY B1, `(.L_x_252) ;  /* 0x0000006000017945 */ /* 0x000fe80003800000 */
[----:B------:R0:W-:Y:S01]  /*6210*/  @!P4 STG.E.U8 desc[UR36][R10.64+0x58], R9 ;  /* 0x000058090a00c986 */ /* 0x0001e2000c101124 */
[----:B------:R-:W-:Y:S05]  /*6220*/  @P3 BRA `(.L_x_253) ;  /* 0x00000000000c3947 */ /* 0x000fea0003800000 */
[----:B--2---:R-:W0:Y:S02]  /*6230*/  LDG.E.U8 R155, desc[UR36][R12.64+0x59] ;  /* 0x000059240c9b7981 */ /* 0x004e24000c1e1100 */
[----:B0-----:R-:W-:-:S05]  /*6240*/  PRMT R9, R155, 0x8880, RZ ;  /* 0x000088809b097816 */ /* 0x001fca00000000ff */
[----:B------:R-:W-:-:S07]  /*6250*/  IMAD R164, R9, R154, RZ ;  /* 0x0000009a09a47224 */ /* 0x000fce00078e02ff */
.L_x_253:
[----:B------:R-:W-:Y:S05]  /*6260*/  BSYNC B1 ;  /* 0x0000000000017941 */ /* 0x000fea0003800000 */
.L_x_252:
[----:B------:R-:W-:Y:S01]  /*6270*/  @!P3 IMAD R71, R71, R153, R164 ;  /* 0x000000994747b224 */ /* 0x000fe200078e02a4 */
[----:B------:R-:W-:Y:S04]  /*6280*/  BSSY B1, `(.L_x_254) ;  /* 0x0000006000017945 */ /* 0x000fe80003800000 */
[----:B------:R0:W-:Y:S01]  /*6290*/  @!P3 STG.E.U8 desc[UR36][R10.64+0x59], R71 ;  /* 0x000059470a00b986 */ /* 0x0001e2000c101124 */
[----:B------:R-:W-:Y:S05]  /*62a0*/  @P5 BRA `(.L_x_255) ;  /* 0x00000000000c5947 */ /* 0x000fea0003800000 */
[----:B--2---:R-:W0:Y:S02]  /*62b0*/  LDG.E.U8 R155, desc[UR36][R4.64+0x60] ;  /* 0x00006024049b7981 */ /* 0x004e24000c1e1100 */
[----:B0-----:R-:W-:-:S05]  /*62c0*/  PRMT R9, R155, 0x8880, RZ ;  /* 0x000088809b097816 */ /* 0x001fca00000000ff */
[----:B------:R-:W-:-:S07]  /*62d0*/  IMAD R164, R9, R154, RZ ;  /* 0x0000009a09a47224 */ /* 0x000fce00078e02ff */
.L_x_255:
[----:B------:R-:W-:Y:S05]  /*62e0*/  BSYNC B1 ;  /* 0x0000000000017941 */ /* 0x000fea0003800000 */
.L_x_254:
[----:B0-----:R-:W-:Y:S01]  /*62f0*/  @!P5 IMAD R9, R72, R153, R164 ;  /* 0x000000994809d224 */ /* 0x001fe200078e02a4 */
[----:B------:R-:W-:Y:S04]  /*6300*/  BSSY B1, `(.L_x_256) ;  /* 0x0000006000017945 */ /* 0x000fe80003800000 */
[----:B------:R0:W-:Y:S01]  /*6310*/  @!P5 STG.E.U8 desc[UR36][R6.64+0x60], R9 ;  /* 0x000060090600d986 */ /* 0x0001e2000c101124 */
[----:B------:R-:W-:Y:S05]  /*6320*/  @P1 BRA `(.L_x_257) ;  /* 0x00000000000c1947 */ /* 0x000fea0003800000 */
[----:B--2---:R-:W0:Y:S02]  /*6330*/  LDG.E.U8 R155, desc[UR36][R4.64+0x61] ;  /* 0x00006124049b7981 */ /* 0x004e24000c1e1100 */
[----:B0-----:R-:W-:-:S05]  /*6340*/  PRMT R9, R155, 0x8880, RZ ;  /* 0x000088809b097816 */ /* 0x001fca00000000ff */
[----:B------:R-:W-:-:S07]  /*6350*/  IMAD R164, R9, R154, RZ ;  /* 0x0000009a09a47224 */ /* 0x000fce00078e02ff */
.L_x_257:
[----:B------:R-:W-:Y:S05]  /*6360*/  BSYNC B1 ;  /* 0x0000000000017941 */ /* 0x000fea0003800000 */
.L_x_256:
        /* <DEDUP_REMOVED lines=11> */
.L_x_259:
[----:B------:R-:W-:Y:S05]  /*6420*/  BSYNC B1 ;  /* 0x0000000000017941 */ /* 0x000fea0003800000 */
.L_x_258:
[----:B0-----:R-:W-:Y:S01]  /*6430*/  @!P4 IMAD R9, R74, R153, R164 ;  /* 0x000000994a09c224 */ /* 0x001fe200078e02a4 */
[----:B------:R-:W-:Y:S04]  /*6440*/  BSSY B1, `(.L_x_260) ;  /* 0x0000006000017945 */ /* 0x000fe80003800000 */
[----:B------:R0:W-:Y:S01]  /*6450*/  @!P4 STG.E.U8 desc[UR36][R10.64+0x60], R9 ;  /* 0x000060090a00c986 */ /* 0x0001e2000c101124 */
[----:B------:R-:W-:Y:S05]  /*6460*/  @P3 BRA `(.L_x_261) ;  /* 0x00000000000c3947 */ /* 0x000fea0003800000 */
[----:B--2---:R-:W0:Y:S02]  /*6470*/  LDG.E.U8 R155, desc[UR36][R12.64+0x61] ;  /* 0x000061240c9b7981 */ /* 0x004e24000c1e1100 */
[----:B0-----:R-:W-:-:S05]  /*6480*/  PRMT R9, R155, 0x8880, RZ ;  /* 0x000088809b097816 */ /* 0x001fca00000000ff */
[----:B------:R-:W-:-:S07]  /*6490*/  IMAD R164, R9, R154, RZ ;  /* 0x0000009a09a47224 */ /* 0x000fce00078e02ff */
.L_x_261:
[----:B------:R-:W-:Y:S05]  /*64a0*/  BSYNC B1 ;  /* 0x0000000000017941 */ /* 0x000fea0003800000 */
.L_x_260:
[----:B------:R-:W-:Y:S01]  /*64b0*/  @!P3 IMAD R75, R75, R153, R164 ;  /* 0x000000994b4bb224 */ /* 0x000fe200078e02a4 */
[----:B------:R-:W-:Y:S04]  /*64c0*/  BSSY B1, `(.L_x_262) ;  /* 0x0000006000017945 */ /* 0x000fe80003800000 */
[----:B------:R0:W-:Y:S01]  /*64d0*/  @!P3 STG.E.U8 desc[UR36][R10.64+0x61], R75 ;  /* 0x0000614b0a00b986 */ /* 0x0001e2000c101124 */
[----:B------:R-:W-:Y:S05]  /*64e0*/  @P5 BRA `(.L_x_263) ;  /* 0x00000000000c5947 */ /* 0x000fea0003800000 */
[----:B--2---:R-:W0:Y:S02]  /*64f0*/  LDG.E.U8 R155, desc[UR36][R4.64+0x68] ;  /* 0x00006824049b7981 */ /* 0x004e24000c1e1100 */
[----:B0-----:R-:W-:-:S05]  /*6500*/  PRMT R9, R155, 0x8880, RZ ;  /* 0x000088809b097816 */ /* 0x001fca00000000ff */
[----:B------:R-:W-:-:S07]  /*6510*/  IMAD R164, R9, R154, RZ ;  /* 0x0000009a09a47224 */ /* 0x000fce00078e02ff */
.L_x_263:
[----:B------:R-:W-:Y:S05]  /*6520*/  BSYNC B1 ;  /* 0x0000000000017941 */ /* 0x000fea0003800000 */
.L_x_262:
[----:B0-----:R-:W-:Y:S01]  /*6530*/  @!P5 IMAD R9, R76, R153, R164 ;  /* 0x000000994c09d224 */ /* 0x001fe200078e02a4 */
[----:B------:R-:W-:Y:S04]  /*6540*/  BSSY B1, `(.L_x_264) ;  /* 0x0000006000017945 */ /* 0x000fe80003800000 */
[----:B------:R0:W-:Y:S01]  /*6550*/  @!P5 STG.E.U8 desc[UR36][R6.64+0x68], R9 ;  /* 0x000068090600d986 */ /* 0x0001e2000c101124 */
[----:B------:R-:W-:Y:S05]  /*6560*/  @P1 BRA `(.L_x_265) ;  /* 0x00000000000c1947 */ /* 0x000fea0003800000 */
[----:B--2---:R-:W0:Y:S02]  /*6570*/  LDG.E.U8 R155, desc[UR36][R4.64+0x69] ;  /* 0x00006924049b7981 */ /* 0x004e24000c1e1100 */
[----:B0-----:R-:W-:-:S05]  /*6580*/  PRMT R9, R155, 0x8880, RZ ;  /* 0x000088809b097816 */ /* 0x001fca00000000ff */
[----:B------:R-:W-:-:S07]  /*6590*/  IMAD R164, R9, R154, RZ ;  /* 0x0000009a09a47224 */ /* 0x000fce00078e02ff */
.L_x_265:
[----:B------:R-:W-:Y:S05]  /*65a0*/  BSYNC B1 ;  /* 0x0000000000017941 */ /* 0x000fea0003800000 */
.L_x_264:
        /* <DEDUP_REMOVED lines=11> */
.L_x_267:
[----:B------:R-:W-:Y:S05]  /*6660*/  BSYNC B1 ;  /* 0x0000000000017941 */ /* 0x000fea0003800000 */
.L_x_266:
[----:B0-----:R-:W-:Y:S01]  /*6670*/  @!P4 IMAD R9, R78, R153, R164 ;  /* 0x000000994e09c224 */ /* 0x001fe200078e02a4 */
[----:B------:R-:W-:Y:S04]  /*6680*/  BSSY B1, `(.L_x_268) ;  /* 0x0000006000017945 */ /* 0x000fe80003800000 */
[----:B------:R0:W-:Y:S01]  /*6690*/  @!P4 STG.E.U8 desc[UR36][R10.64+0x68], R9 ;  /* 0x000068090a00c986 */ /* 0x0001e2000c101124 */
[----:B------:R-:W-:Y:S05]  /*66a0*/  @P3 BRA `(.L_x_269) ;  /* 0x00000000000c3947 */ /* 0x000fea0003800000 */
[----:B--2---:R-:W0:Y:S02]  /*66b0*/  LDG.E.U8 R155, desc[UR36][R12.64+0x69] ;  /* 0x000069240c9b7981 */ /* 0x004e24000c1e1100 */
[----:B0-----:R-:W-:-:S05]  /*66c0*/  PRMT R9, R155, 0x8880, RZ ;  /* 0x000088809b097816 */ /* 0x001fca00000000ff */
[----:B------:R-:W-:-:S07]  /*66d0*/  IMAD R164, R9, R154, RZ ;  /* 0x0000009a09a47224 */ /* 0x000fce00078e02ff */
.L_x_269:
[----:B------:R-:W-:Y:S05]  /*66e0*/  BSYNC B1 ;  /* 0x0000000000017941 */ /* 0x000fea0003800000 */
.L_x_268:
[----:B------:R-:W-:Y:S01]  /*66f0*/  @!P3 IMAD R79, R79, R153, R164 ;  /* 0x000000994f4fb224 */ /* 0x000fe200078e02a4 */
[----:B------:R-:W-:Y:S04]  /*6700*/  BSSY B1, `(.L_x_270) ;  /* 0x0000006000017945 */ /* 0x000fe80003800000 */
[----:B------:R0:W-:Y:S01]  /*6710*/  @!P3 STG.E.U8 desc[UR36][R10.64+0x69], R79 ;  /* 0x0000694f0a00b986 */ /* 0x0001e2000c101124 */
[----:B------:R-:W-:Y:S05]  /*6720*/  @P5 BRA `(.L_x_271) ;  /* 0x00000000000c5947 */ /* 0x000fea0003800000 */
[----:B--2---:R-:W0:Y:S02]  /*6730*/  LDG.E.U8 R155, desc[UR36][R4.64+0x70] ;  /* 0x00007024049b7981 */ /* 0x004e24000c1e1100 */
[----:B0-----:R-:W-:-:S05]  /*6740*/  PRMT R9, R155, 0x8880, RZ ;  /* 0x000088809b097816 */ /* 0x001fca00000000ff */
[----:B------:R-:W-:-:S07]  /*6750*/  IMAD R164, R9, R154, RZ ;  /* 0x0000009a09a47224 */ /* 0x000fce00078e02ff */
.L_x_271:
[----:B------:R-:W-:Y:S05]  /*6760*/  BSYNC B1 ;  /* 0x0000000000017941 */ /* 0x000fea0003800000 */
.L_x_270:
[----:B0-----:R-:W-:Y:S01]  /*6770*/  @!P5 IMAD R9, R80, R153, R164 ;  /* 0x000000995009d224 */ /* 0x001fe200078e02a4 */
[----:B------:R-:W-:Y:S04]  /*6780*/  BSSY B1, `(.L_x_272) ;  /* 0x0000006000017945 */ /* 0x000fe80003800000 */
[----:B------:R0:W-:Y:S01]  /*6790*/  @!P5 STG.E.U8 desc[UR36][R6.64+0x70], R9 ;  /* 0x000070090600d986 */ /* 0x0001e2000c101124 */
[----:B------:R-:W-:Y:S05]  /*67a0*/  @P1 BRA `(.L_x_273) ;  /* 0x00000000000c1947 */ /* 0x000fea0003800000 */
[----:B--2---:R-:W0:Y:S02]  /*67b0*/  LDG.E.U8 R155, desc[UR36][R4.64+0x71] ;  /* 0x00007124049b7981 */ /* 0x004e24000c1e1100 */
[----:B0-----:R-:W-:-:S05]  /*67c0*/  PRMT R9, R155, 0x8880, RZ ;  /* 0x000088809b097816 */ /* 0x001fca00000000ff */
[----:B------:R-:W-:-:S07]  /*67d0*/  IMAD R164, R9, R154, RZ ;  /* 0x0000009a09a47224 */ /* 0x000fce00078e02ff */
.L_x_273:
[----:B------:R-:W-:Y:S05]  /*67e0*/  BSYNC B1 ;  /* 0x0000000000017941 */ /* 0x000fea0003800000 */
.L_x_272:
[----:B------:R-:W-:Y:S01]  /*67f0*/  ISETP.LT.OR P4, PT, R3, 0x71, !P0 ;  /* 0x000000710300780c */ /* 0x000fe20004781670 */
[----:B------:R-:W-:Y:S01]  /*6800*/  @!P1 IMAD R81, R81, R153, R164 ;  /* 0x0000009951519224 */ /* 0x000fe200078e02a4 */
[----:B------:R-:W-:Y:S01]  /*6810*/  BSSY B1, `(.L_x_274) ;  /* 0x000000a000017945 */ /* 0x000fe20003800000 */
[C---:B------:R-:W-:Y:S02]  /*6820*/  ISETP.LT.OR P3, PT, R3.reuse, 0x72, !P0 ;  /* 0x000000720300780c */ /* 0x040fe40004761670 */
        /* <DEDUP_REMOVED lines=8> */
.L_x_275:
[----:B------:R-:W-:Y:S05]  /*68b0*/  BSYNC B1 ;  /* 0x0000000000017941 */ /* 0x000fea0003800000 */
.L_x_274:
[----:B0-----:R-:W-:Y:S01]  /*68c0*/  @!P4 IMAD R9, R82, R153, R164 ;  /* 0x000000995209c224 */ /* 0x001fe200078e02a4 */
[----:B------:R-:W-:Y:S04]  /*68d0*/  BSSY B1, `(.L_x_276) ;  /* 0x0000006000017945 */ /* 0x000fe80003800000 */
[----:B------:R0:W-:Y:S01]  /*68e0*/  @!P4 STG.E.U8 desc[UR36][R10.64+0x70], R9 ;  /* 0x000070090a00c986 */ /* 0x0001e2000c101124 */
[----:B------:R-:W-:Y:S05]  /*68f0*/  @P3 BRA `(.L_x_277) ;  /* 0x00000000000c3947 */ /* 0x000fea0003800000 */
[----:B--2---:R-:W0:Y:S02]  /*6900*/  LDG.E.U8 R155, desc[UR36][R12.64+0x71] ;  /* 0x000071240c9b7981 */ /* 0x004e24000c1e1100 */
[----:B0-----:R-:W-:-:S05]  /*6910*/  PRMT R9, R155, 0x8880, RZ ;  /* 0x000088809b097816 */ /* 0x001fca00000000ff */
[----:B------:R-:W-:-:S07]  /*6920*/  IMAD R164, R9, R154, RZ ;  /* 0x0000009a09a47224 */ /* 0x000fce00078e02ff */
.L_x_277:
[----:B------:R-:W-:Y:S05]  /*6930*/  BSYNC B1 ;  /* 0x0000000000017941 */ /* 0x000fea0003800000 */
.L_x_276:
[----:B------:R-:W-:Y:S01]  /*6940*/  @!P3 IMAD R83, R83, R153, R164 ;  /* 0x000000995353b224 */ /* 0x000fe200078e02a4 */
[----:B------:R-:W-:Y:S04]  /*6950*/  BSSY B1, `(.L_x_278) ;  /* 0x0000006000017945 */ /* 0x000fe80003800000 */
[----:B------:R0:W-:Y:S01]  /*6960*/  @!P3 STG.E.U8 desc[UR36][R10.64+0x71], R83 ;  /* 0x000071530a00b986 */ /* 0x0001e2000c101124 */
[----:B------:R-:W-:Y:S05]  /*6970*/  @P1 BRA `(.L_x_279) ;  /* 0x00000000000c1947 */ /* 0x000fea0003800000 */
[----:B--2---:R-:W0:Y:S02]  /*6980*/  LDG.E.U8 R155, desc[UR36][R4.64+0x78] ;  /* 0x00007824049b7981 */ /* 0x004e24000c1e1100 */
[----:B0-----:R-:W-:-:S05]  /*6990*/  PRMT R9, R155, 0x8880, RZ ;  /* 0x000088809b097816 */ /* 0x001fca00000000ff */
[----:B------:R-:W-:-:S07]  /*69a0*/  IMAD R164, R9, R154, RZ ;  /* 0x0000009a09a47224 */ /* 0x000fce00078e02ff */
.L_x_279:
[----:B------:R-:W-:Y:S05]  /*69b0*/  BSYNC B1 ;  /* 0x0000000000017941 */ /* 0x000fea0003800000 */
.L_x_278:
[----:B0-----:R-:W-:Y:S01]  /*69c0*/  @!P1 IMAD R9, R84, R153, R164 ;  /* 0x0000009954099224 */ /* 0x001fe200078e02a4 */
[----:B------:R-:W-:Y:S04]  /*69d0*/  BSSY B1, `(.L_x_280) ;  /* 0x0000006000017945 */ /* 0x000fe80003800000 */
[----:B------:R0:W-:Y:S01]  /*69e0*/  @!P1 STG.E.U8 desc[UR36][R6.64+0x78], R9 ;  /* 0x0000780906009986 */ /* 0x0001e2000c101124 */
[----:B------:R-:W-:Y:S05]  /*69f0*/  @P2 BRA `(.L_x_281) ;  /* 0x00000000000c2947 */ /* 0x000fea0003800000 */
[----:B--2---:R-:W0:Y:S02]  /*6a00*/  LDG.E.U8 R155, desc[UR36][R4.64+0x79] ;  /* 0x00007924049b7981 */ /* 0x004e24000c1e1100 */
[----:B0-----:R-:W-:-:S05]  /*6a10*/  PRMT R9, R155, 0x8880, RZ ;  /* 0x000088809b097816 */ /* 0x001fca00000000ff */
[----:B------:R-:W-:-:S07]  /*6a20*/  IMAD R164, R9, R154, RZ ;  /* 0x0000009a09a47224 */ /* 0x000fce00078e02ff */
.L_x_281:
[----:B------:R-:W-:Y:S05]  /*6a30*/  BSYNC B1 ;  /* 0x0000000000017941 */ /* 0x000fea0003800000 */
.L_x_280:
[----:B------:R-:W-:Y:S01]  /*6a40*/  @!P2 IMAD R85, R85, R153, R164 ;  /* 0x000000995555a224 */ /* 0x000fe200078e02a4 */
[----:B------:R-:W-:Y:S04]  /*6a50*/  BSSY B1, `(.L_x_282) ;  /* 0x0000006000017945 */ /* 0x000fe80003800000 */
[----:B------:R0:W-:Y:S01]  /*6a60*/  @!P2 STG.E.U8 desc[UR36][R6.64+0x79], R85 ;  /* 0x000079550600a986 */ /* 0x0001e2000c101124 */
[----:B------:R-:W-:Y:S05]  /*6a70*/  @P5 BRA `(.L_x_283) ;  /* 0x00000000000c5947 */ /* 0x000fea0003800000 */
[----:B--2---:R-:W2:Y:S02]  /*6a80*/  LDG.E.U8 R155, desc[UR36][R12.64+0x78] ;  /* 0x000078240c9b7981 */ /* 0x004ea4000c1e1100 */
[----:B--2---:R-:W-:-:S05]  /*6a90*/  PRMT R5, R155, 0x8880, RZ ;  /* 0x000088809b057816 */ /* 0x004fca00000000ff */
[----:B------:R-:W-:-:S07]  /*6aa0*/  IMAD R164, R5, R154, RZ ;  /* 0x0000009a05a47224 */ /* 0x000fce00078e02ff */
.L_x_283:
[----:B------:R-:W-:Y:S05]  /*6ab0*/  BSYNC B1 ;  /* 0x0000000000017941 */ /* 0x000fea0003800000 */
.L_x_282:
[----:B------:R-:W-:Y:S01]  /*6ac0*/  @!P5 IMAD R5, R86, R153, R164 ;  /* 0x000000995605d224 */ /* 0x000fe200078e02a4 */
[----:B------:R-:W-:Y:S01]  /*6ad0*/  ISETP.LT.OR P0, PT, R3, 0x7a, !P0 ;  /* 0x0000007a0300780c */ /* 0x000fe20004701670 */
[----:B------:R-:W-:Y:S03]  /*6ae0*/  BSSY B1, `(.L_x_284) ;  /* 0x0000006000017945 */ /* 0x000fe60003800000 */
[----:B------:R0:W-:Y:S09]  /*6af0*/  @!P5 STG.E.U8 desc[UR36][R10.64+0x78], R5 ;  /* 0x000078050a00d986 */ /* 0x0001f2000c101124 */
[----:B------:R-:W-:Y:S05]  /*6b00*/  @P0 BRA `(.L_x_285) ;  /* 0x00000000000c0947 */ /* 0x000fea0003800000 */
[----:B--2---:R-:W2:Y:S02]  /*6b10*/  LDG.E.U8 R155, desc[UR36][R12.64+0x79] ;  /* 0x000079240c9b7981 */ /* 0x004ea4000c1e1100 */
[----:B--2---:R-:W-:-:S05]  /*6b20*/  PRMT R3, R155, 0x8880, RZ ;  /* 0x000088809b037816 */ /* 0x004fca00000000ff */
[----:B------:R-:W-:-:S07]  /*6b30*/  IMAD R164, R3, R154, RZ ;  /* 0x0000009a03a47224 */ /* 0x000fce00078e02ff */
.L_x_285:
[----:B------:R-:W-:Y:S05]  /*6b40*/  BSYNC B1 ;  /* 0x0000000000017941 */ /* 0x000fea0003800000 */
.L_x_284:
[----:B------:R-:W-:Y:S01]  /*6b50*/  IMAD R87, R87, R153, R164 ;  /* 0x0000009957577224 */ /* 0x000fe200078e02a4 */
[----:B------:R-:W-:Y:S06]  /*6b60*/  @P0 BRA `(.L_x_286) ;  /* 0x0000001800180947 */ /* 0x000fec0003800000 */
[----:B------:R0:W-:Y:S01]  /*6b70*/  STG.E.U8 desc[UR36][R10.64+0x79], R87 ;  /* 0x000079570a007986 */ /* 0x0001e2000c101124 */
[----:B------:R-:W-:Y:S05]  /*6b80*/  BRA `(.L_x_286) ;  /* 0x0000001800107947 */ /* 0x000fea0003800000 */
.L_x_29:
[C---:B------:R-:W-:Y:S02]  /*6b90*/  ISETP.GE.AND P2, PT, R0.reuse, 0x1, PT ;  /* 0x000000010000780c */ /* 0x040fe40003f46270 */
[----:B------:R-:W-:Y:S02]  /*6ba0*/  ISETP.GE.AND P0, PT, R0, 0x9, PT ;  /* 0x000000090000780c */ /* 0x000fe40003f06270 */
[C---:B------:R-:W-:Y:S02]  /*6bb0*/  ISETP.LT.OR P3, PT, R3.reuse, 0x1, !P2 ;  /* 0x000000010300780c */ /* 0x040fe40005761670 */
[C---:B------:R-:W-:Y:S02]  /*6bc0*/  ISETP.LT.OR P5, PT, R3.reuse, 0x2, !P2 ;  /* 0x000000020300780c */ /* 0x040fe400057a1670 */
[C---:B------:R-:W-:Y:S02]  /*6bd0*/  ISETP.LT.OR P1, PT, R3.reuse, 0x1, !P0 ;  /* 0x000000010300780c */ /* 0x040fe40004721670 */
[----:B------:R-:W-:-:S07]  /*6be0*/  ISETP.LT.OR P4, PT, R3, 0x2, !P0 ;  /* 0x000000020300780c */ /* 0x000fce0004781670 */
[-C--:B------:R-:W-:Y:S02]  /*6bf0*/  @!P3 IMAD R5, R88, R153.reuse, RZ ;  /* 0x000000995805b224 */ /* 0x080fe400078e02ff */
[-C--:B------:R-:W-:Y:S02]  /*6c00*/  @!P5 IMAD R89, R89, R153.reuse, RZ ;  /* 0x000000995959d224 */ /* 0x080fe400078e02ff */
[-C--:B------:R-:W-:Y:S01]  /*6c10*/  @!P1 IMAD R13, R90, R153.reuse, RZ ;  /* 0x000000995a0d9224 */ /* 0x080fe200078e02ff */
[----:B------:R0:W-:Y:S01]  /*6c20*/  @!P3 STG.E.U8 desc[UR36][R158.64], R5 ;  /* 0x000000059e00b986 */ /* 0x0001e2000c101124 */
[----:B------:R-:W-:Y:S01]  /*6c30*/  ISETP.LT.OR P3, PT, R3, 0x9, !P2 ;  /* 0x000000090300780c */ /* 0x000fe20005761670 */
[----:B------:R-:W-:Y:S02]  /*6c40*/  @!P4 IMAD R91, R91, R153, RZ ;  /* 0x000000995b5bc224 */ /* 0x000fe400078e02ff */
[----:B------:R-:W-:Y:S01]  /*6c50*/  @!P5 STG.E.U8 desc[UR36][R158.64+0x1], R89 ;  /* 0x000001599e00d986 */ /* 0x000fe2000c101124 */
[----:B------:R-:W-:-:S03]  /*6c60*/  ISETP.LT.OR P5, PT, R3, 0xa, !P2 ;  /* 0x0000000a0300780c */ /* 0x000fc600057a1670 */
[----:B------:R1:W-:Y:S01]  /*6c70*/  @!P1 STG.E.U8 desc[UR36][R8.64], R13 ;  /* 0x0000000d08009986 */ /* 0x0003e2000c101124 */
[----:B------:R-:W-:-:S03]  /*6c80*/  ISETP.LT.OR P1, PT, R3, 0x9, !P0 ;  /* 0x000000090300780c */ /* 0x000fc60004721670 */
[----:B------:R-:W-:Y:S01]  /*6c90*/  @!P4 STG.E.U8 desc[UR36][R8.64+0x1], R91 ;  /* 0x0000015b0800c986 */ /* 0x000fe2000c101124 */
[----:B------:R-:W-:Y:S01]  /*6ca0*/  ISETP.LT.OR P4, PT, R3, 0xa, !P0 ;  /* 0x0000000a0300780c */ /* 0x000fe20004781670 */
[----:B------:R-:W-:-:S04]  /*6cb0*/  @!P3 IMAD R15, R92, R153, RZ ;  /* 0x000000995c0fb224 */ /* 0x000fc800078e02ff */
[-C--:B------:R-:W-:Y:S01]  /*6cc0*/  @!P5 IMAD R93, R93, R153.reuse, RZ ;  /* 0x000000995d5dd224 */ /* 0x080fe200078e02ff */
[----:B------:R3:W-:Y:S01]  /*6cd0*/  @!P3 STG.E.U8 desc[UR36][R158.64+0x8], R15 ;  /* 0x0000080f9e00b986 */ /* 0x0007e2000c101124 */
[C---:B------:R-:W-:Y:S02]  /*6ce0*/  ISETP.LT.OR P3, PT, R3.reuse, 0x11, !P2 ;  /* 0x000000110300780c */ /* 0x040fe40005761670 */
[-C--:B0-----:R-:W-:Y:S01]  /*6cf0*/  @!P1 IMAD R5, R94, R153.reuse, RZ ;  /* 0x000000995e059224 */ /* 0x081fe200078e02ff */
[----:B------:R-:W-:Y:S01]  /*6d00*/  @!P5 STG.E.U8 desc[UR36][R158.64+0x9], R93 ;  /* 0x0000095d9e00d986 */ /* 0x000fe2000c101124 */
[----:B------:R-:W-:Y:S02]  /*6d10*/  ISETP.LT.OR P5, PT, R3, 0x12, !P2 ;  /* 0x000000120300780c */ /* 0x000fe400057a1670 */
[----:B------:R-:W-:Y:S01]  /*6d20*/  @!P4 IMAD R95, R95, R153, RZ ;  /* 0x000000995f5fc224 */ /* 0x000fe200078e02ff */
[----:B------:R0:W-:Y:S01]  /*6d30*/  @!P1 STG.E.U8 desc[UR36][R8.64+0x8], R5 ;  /* 0x0000080508009986 */ /* 0x0001e2000c101124 */
[----:B------:R-:W-:-:S03]  /*6d40*/  ISETP.LT.OR P1, PT, R3, 0x11, !P0 ;  /* 0x000000110300780c */ /* 0x000fc60004721670 */
[----:B------:R-:W-:Y:S01]  /*6d50*/  @!P4 STG.E.U8 desc[UR36][R8.64+0x9], R95 ;  /* 0x0000095f0800c986 */ /* 0x000fe2000c101124 */
[----:B------:R-:W-:Y:S01]  /*6d60*/  ISETP.LT.OR P4, PT, R3, 0x12, !P0 ;  /* 0x000000120300780c */ /* 0x000fe20004781670 */
[----:B-1----:R-:W-:-:S04]  /*6d70*/  @!P3 IMAD R13, R96, R153, RZ ;  /* 0x00000099600db224 */ /* 0x002fc800078e02ff */
[-C--:B------:R-:W-:Y:S01]  /*6d80*/  @!P5 IMAD R97, R97, R153.reuse, RZ ;  /* 0x000000996161d224 */ /* 0x080fe200078e02ff */
[----:B------:R1:W-:Y:S01]  /*6d90*/  @!P3 STG.E.U8 desc[UR36][R158.64+0x10], R13 ;  /* 0x0000100d9e00b986 */ /* 0x0003e2000c101124 */
[C---:B------:R-:W-:Y:S02]  /*6da0*/  ISETP.LT.OR P3, PT, R3.reuse, 0x19, !P2 ;  /* 0x000000190300780c */ /* 0x040fe40005761670 */
[-C--:B---3--:R-:W-:Y:S01]  /*6db0*/  @!P1 IMAD R15, R98, R153.reuse, RZ ;  /* 0x00000099620f9224 */ /* 0x088fe200078e02ff */
[----:B------:R-:W-:Y:S01]  /*6dc0*/  @!P5 STG.E.U8 desc[UR36][R158.64+0x11], R97 ;  /* 0x000011619e00d986 */ /* 0x000fe2000c101124 */
[----:B------:R-:W-:Y:S02]  /*6dd0*/  ISETP.LT.OR P5, PT, R3, 0x1a, !P2 ;  /* 0x0000001a0300780c */ /* 0x000fe400057a1670 */
[----:B------:R-:W-:Y:S01]  /*6de0*/  @!P4 IMAD R99, R99, R153, RZ ;  /* 0x000000996363c224 */ /* 0x000fe200078e02ff */
[----:B------:R3:W-:Y:S01]  /*6df0*/  @!P1 STG.E.U8 desc[UR36][R8.64+0x10], R15 ;  /* 0x0000100f08009986 */ /* 0x0007e2000c101124 */
[----:B------:R-:W-:-:S03]  /*6e00*/  ISETP.LT.OR P1, PT, R3, 0x19, !P0 ;  /* 0x000000190300780c */ /* 0x000fc60004721670 */
[----:B------:R-:W-:Y:S01]  /*6e10*/  @!P4 STG.E.U8 desc[UR36][R8.64+0x11], R99 ;  /* 0x000011630800c986 */ /* 0x000fe2000c101124 */
[----:B------:R-:W-:Y:S01]  /*6e20*/  ISETP.LT.OR P4, PT, R3, 0x1a, !P0 ;  /* 0x0000001a0300780c */ /* 0x000fe20004781670 */
[----:B0-----:R-:W-:-:S04]  /*6e30*/  @!P3 IMAD R5, R100, R153, RZ ;  /* 0x000000996405b224 */ /* 0x001fc800078e02ff */
[-C--:B------:R-:W-:Y:S01]  /*6e40*/  @!P5 IMAD R101, R101, R153.reuse, RZ ;  /* 0x000000996565d224 */ /* 0x080fe200078e02ff */
[----:B------:R0:W-:Y:S01]  /*6e50*/  @!P3 STG.E.U8 desc[UR36][R158.64+0x18], R5 ;  /* 0x000018059e00b986 */ /* 0x0001e2000c101124 */
[C---:B------:R-:W-:Y:S02]  /*6e60*/  ISETP.LT.OR P3, PT, R3.reuse, 0x21, !P2 ;  /* 0x000000210300780c */ /* 0x040fe40005761670 */
[-C--:B-1----:R-:W-:Y:S01]  /*6e70*/  @!P1 IMAD R13, R102, R153.reuse, RZ ;  /* 0x00000099660d9224 */ /* 0x082fe200078e02ff */
[----:B------:R-:W-:Y:S01]  /*6e80*/  @!P5 STG.E.U8 desc[UR36][R158.64+0x19], R101 ;  /* 0x000019659e00d986 */ /* 0x000fe2000c101124 */
[----:B------:R-:W-:Y:S02]  /*6e90*/  ISETP.LT.OR P5, PT, R3, 0x22, !P2 ;  /* 0x000000220300780c */ /* 0x000fe400057a1670 */
[----:B------:R-:W-:Y:S01]  /*6ea0*/  @!P4 IMAD R103, R103, R153, RZ ;  /* 0x000000996767c224 */ /* 0x000fe200078e02ff */
[----:B------:R1:W-:Y:S01]  /*6eb0*/  @!P1 STG.E.U8 desc[UR36][R8.64+0x18], R13 ;  /* 0x0000180d08009986 */ /* 0x0003e2000c101124 */
[----:B------:R-:W-:-:S03]  /*6ec0*/  ISETP.LT.OR P1, PT, R3, 0x21, !P0 ;  /* 0x000000210300780c */ /* 0x000fc60004721670 */
[----:B------:R-:W-:Y:S01]  /*6ed0*/  @!P4 STG.E.U8 desc[UR36][R8.64+0x19], R103 ;  /* 0x000019670800c986 */ /* 0x000fe2000c101124 */
[----:B------:R-:W-:Y:S01]  /*6ee0*/  ISETP.LT.OR P4, PT, R3, 0x22, !P0 ;  /* 0x000000220300780c */ /* 0x000fe20004781670 */
[----:B---3--:R-:W-:-:S04]  /*6ef0*/  @!P3 IMAD R15, R104, R153, RZ ;  /* 0x00000099680fb224 */ /* 0x008fc800078e02ff */
        /* <DEDUP_REMOVED lines=128> */
[----:B------:R-:W-:-:S02]  /*7700*/  ISETP.GE.AND P1, PT, R0, 0x81, PT ;  /* 0x000000810000780c */ /* 0x000fc40003f26270 */
[C---:B------:R-:W-:Y:S01]  /*7710*/  ISETP.LT.OR P5, PT, R3.reuse, 0x79, !P0 ;  /* 0x000000790300780c */ /* 0x040fe200047a1670 */
[----:B------:R-:W-:Y:S01]  /*7720*/  @!P4 STG.E.U8 desc[UR36][R8.64+0x71], R147 ;  /* 0x000071930800c986 */ /* 0x000fe2000c101124 */
[C---:B------:R-:W-:Y:S01]  /*7730*/  ISETP.LT.OR P0, PT, R3.reuse, 0x7a, !P0 ;  /* 0x0000007a0300780c */ /* 0x040fe20004701670 */
[----:B0-----:R-:W-:Y:S01]  /*7740*/  @!P3 IMAD R5, R148, R153, RZ ;  /* 0x000000999405b224 */ /* 0x001fe200078e02ff */
[----:B------:R-:W-:-:S03]  /*7750*/  ISETP.LT.OR P4, PT, R3, 0x1, !P1 ;  /* 0x000000010300780c */ /* 0x000fc60004f81670 */
[----:B------:R-:W-:Y:S01]  /*7760*/  @!P2 IMAD R149, R149, R153, RZ ;  /* 0x000000999595a224 */ /* 0x000fe200078e02ff */
[----:B------:R0:W-:Y:S01]  /*7770*/  @!P3 STG.E.U8 desc[UR36][R158.64+0x78], R5 ;  /* 0x000078059e00b986 */ /* 0x0001e2000c101124 */
[----:B------:R-:W-:-:S03]  /*7780*/  ISETP.LT.OR P3, PT, R3, 0x2, !P1 ;  /* 0x000000020300780c */ /* 0x000fc60004f61670 */
[----:B------:R-:W-:Y:S01]  /*7790*/  @!P2 STG.E.U8 desc[UR36][R158.64+0x79], R149 ;  /* 0x000079959e00a986 */ /* 0x000fe2000c101124 */
[-C--:B-1----:R-:W-:Y:S01]  /*77a0*/  @!P5 IMAD R13, R150, R153.reuse, RZ ;  /* 0x00000099960dd224 */ /* 0x082fe200078e02ff */
[----:B------:R-:W-:Y:S01]  /*77b0*/  ISETP.GE.AND P2, PT, R0, 0x89, PT ;  /* 0x000000890000780c */ /* 0x000fe20003f46270 */
[-C--:B------:R-:W-:Y:S02]  /*77c0*/  @!P0 IMAD R151, R151, R153.reuse, RZ ;  /* 0x0000009997978224 */ /* 0x080fe400078e02ff */
[----:B---3--:R-:W-:Y:S01]  /*77d0*/  @!P4 IMAD R15, R24, R153, RZ ;  /* 0x00000099180fc224 */ /* 0x008fe200078e02ff */
[----:B------:R1:W-:Y:S01]  /*77e0*/  @!P5 STG.E.U8 desc[UR36][R8.64+0x78], R13 ;  /* 0x0000780d0800d986 */ /* 0x0003e2000c101124 */
[----:B------:R-:W-:-:S03]  /*77f0*/  ISETP.LT.OR P5, PT, R3, 0x1, !P2 ;  /* 0x000000010300780c */ /* 0x000fc600057a1670 */
[----:B------:R-:W-:Y:S01]  /*7800*/  @!P3 IMAD R25, R25, R153, RZ ;  /* 0x000000991919b224 */ /* 0x000fe200078e02ff */
[----:B------:R-:W-:Y:S01]  /*7810*/  @!P0 STG.E.U8 desc[UR36][R8.64+0x79], R151 ;  /* 0x0000799708008986 */ /* 0x000fe2000c101124 */
[----:B------:R-:W-:-:S03]  /*7820*/  ISETP.LT.OR P0, PT, R3, 0x2, !P2 ;  /* 0x000000020300780c */ /* 0x000fc60005701670 */
[----:B------:R-:W-:Y:S01]  /*7830*/  @!P4 STG.E.U8 desc[UR36][R6.64], R15 ;  /* 0x0000000f0600c986 */ /* 0x000fe2000c101124 */
        /* <DEDUP_REMOVED lines=19> */
[-C--:B------:R-:W-:Y:S01]  /*7970*/  @!P4 IMAD R9, R32, R153.reuse, RZ ;  /* 0x000000992009c224 */ /* 0x080fe200078e02ff */
        /* <DEDUP_REMOVED lines=127> */
[----:B-1----:R-:W-:-:S04]  /*8170*/  @!P5 IMAD R13, R74, R153, RZ ;  /* 0x000000994a0dd224 */ /* 0x002fc800078e02ff */
        /* <DEDUP_REMOVED lines=12> */
[----:B------:R-:W-:-:S04]  /*8240*/  @!P0 IMAD R9, R78, R153, RZ ;  /* 0x000000994e098224 */ /* 0x000fc800078e02ff */
[-C--:B------:R-:W-:Y:S01]  /*8250*/  @!P4 IMAD R79, R79, R153.reuse, RZ ;  /* 0x000000994f4fc224 */ /* 0x080fe200078e02ff */
[----:B------:R1:W-:Y:S01]  /*8260*/  @!P0 STG.E.U8 desc[UR36][R10.64+0x68], R9 ;  /* 0x000068090a008986 */ /* 0x0003e2000c101124 */
[----:B------:R-:W-:Y:S02]  /*8270*/  ISETP.LT.OR P0, PT, R3, 0x71, !P2 ;  /* 0x000000710300780c */ /* 0x000fe40005701670 */
[----:B------:R-:W-:Y:S01]  /*8280*/  @!P3 IMAD R81, R81, R153, RZ ;  /* 0x000000995151b224 */ /* 0x000fe200078e02ff */
[----:B------:R3:W-:Y:S01]  /*8290*/  @!P4 STG.E.U8 desc[UR36][R10.64+0x69], R79 ;  /* 0x0000694f0a00c986 */ /* 0x0007e2000c101124 */
[----:B------:R-:W-:-:S03]  /*82a0*/  ISETP.LT.OR P4, PT, R3, 0x72, !P2 ;  /* 0x000000720300780c */ /* 0x000fc60005781670 */
[----:B------:R3:W-:Y:S01]  /*82b0*/  @!P3 STG.E.U8 desc[UR36][R6.64+0x71], R81 ;  /* 0x000071510600b986 */ /* 0x0007e2000c101124 */
[C---:B------:R-:W-:Y:S02]  /*82c0*/  ISETP.LT.OR P3, PT, R3.reuse, 0x79, !P1 ;  /* 0x000000790300780c */ /* 0x040fe40004f61670 */
[C---:B------:R-:W-:Y:S01]  /*82d0*/  ISETP.LT.OR P1, PT, R3.reuse, 0x7a, !P1 ;  /* 0x0000007a0300780c */ /* 0x040fe20004f21670 */
[----:B------:R3:W-:Y:S01]  /*82e0*/  @!P5 STG.E.U8 desc[UR36][R6.64+0x70], R13 ;  /* 0x0000700d0600d986 */ /* 0x0007e2000c101124 */
[C---:B------:R-:W-:Y:S02]  /*82f0*/  ISETP.LT.OR P5, PT, R3.reuse, 0x79, !P2 ;  /* 0x000000790300780c */ /* 0x040fe400057a1670 */
[----:B------:R-:W-:Y:S01]  /*8300*/  ISETP.LT.OR P2, PT, R3, 0x7a, !P2 ;  /* 0x0000007a0300780c */ /* 0x000fe20005741670 */
[-C--:B------:R-:W-:Y:S02]  /*8310*/  @!P0 IMAD R3, R82, R153.reuse, RZ ;  /* 0x0000009952038224 */ /* 0x080fe400078e02ff */
[----:B------:R-:W-:-:S03]  /*8320*/  @!P4 IMAD R83, R83, R153, RZ ;  /* 0x000000995353c224 */ /* 0x000fc600078e02ff */
[----:B------:R3:W-:Y:S01]  /*8330*/  @!P0 STG.E.U8 desc[UR36][R10.64+0x70], R3 ;  /* 0x000070030a008986 */ /* 0x0007e2000c101124 */
[-C--:B0-----:R-:W-:Y:S02]  /*8340*/  @!P3 IMAD R5, R84, R153.reuse, RZ ;  /* 0x000000995405b224 */ /* 0x081fe400078e02ff */
[-C--:B------:R-:W-:Y:S01]  /*8350*/  @!P1 IMAD R85, R85, R153.reuse, RZ ;  /* 0x0000009955559224 */ /* 0x080fe200078e02ff */
[----:B------:R3:W-:Y:S01]  /*8360*/  @!P4 STG.E.U8 desc[UR36][R10.64+0x71], R83 ;  /* 0x000071530a00c986 */ /* 0x0007e2000c101124 */
[-C--:B-1----:R-:W-:Y:S02]  /*8370*/  @!P5 IMAD R9, R86, R153.reuse, RZ ;  /* 0x000000995609d224 */ /* 0x082fe400078e02ff */
[----:B------:R-:W-:Y:S01]  /*8380*/  @!P2 IMAD R87, R87, R153, RZ ;  /* 0x000000995757a224 */ /* 0x000fe200078e02ff */
[----:B------:R3:W-:Y:S04]  /*8390*/  @!P3 STG.E.U8 desc[UR36][R6.64+0x78], R5 ;  /* 0x000078050600b986 */ /* 0x0007e8000c101124 */
[----:B------:R3:W-:Y:S04]  /*83a0*/  @!P1 STG.E.U8 desc[UR36][R6.64+0x79], R85 ;  /* 0x0000795506009986 */ /* 0x0007e8000c101124 */
[----:B------:R3:W-:Y:S04]  /*83b0*/  @!P5 STG.E.U8 desc[UR36][R10.64+0x78], R9 ;  /* 0x000078090a00d986 */ /* 0x0007e8000c101124 */
[----:B------:R3:W-:Y:S02]  /*83c0*/  @!P2 STG.E.U8 desc[UR36][R10.64+0x79], R87 ;  /* 0x000079570a00a986 */ /* 0x0007e4000c101124 */
.L_x_286:
[----:B------:R-:W-:Y:S05]  /*83d0*/  BSYNC B0 ;  /* 0x0000000000007941 */ /* 0x000fea0003800000 */
.L_x_28:
[----:B------:R-:W-:Y:S01]  /*83e0*/  ULDC UR4, c[0x0][0xc] ;  /* 0x0000030000047ab9 */ /* 0x000fe20000000800 */
[----:B------:R-:W-:Y:S01]  /*83f0*/  ULDC UR5, c[0x0][0x10] ;  /* 0x0000040000057ab9 */ /* 0x000fe20000000800 */
[----:B---3--:R-:W3:Y:S01]  /*8400*/  LDC R3, c[0x0][0x14] ;  /* 0x00000500ff037b82 */ /* 0x008ee20000000800 */
[----:B------:R-:W-:Y:S01]  /*8410*/  UIMAD.WIDE.U32 UR4, UR4, UR5, URZ ;  /* 0x00000005040472a5 */ /* 0x000fe2000f8e003f */
[----:B------:R-:W-:Y:S01]  /*8420*/  PRMT R0, RZ, 0x7610, R0 ;  /* 0x00007610ff007816 */ /* 0x000fe20000000000 */
[----:B------:R-:W-:Y:S02]  /*8430*/  IMAD.MOV.U32 R23, RZ, RZ, -0x1 ;  /* 0xffffffffff177424 */ /* 0x000fe400078e00ff */
[----:B------:R-:W-:Y:S02]  /*8440*/  IMAD.MOV.U32 R22, RZ, RZ, -0x1 ;  /* 0xffffffffff167424 */ /* 0x000fe400078e00ff */
[----:B---3--:R-:W-:-:S04]  /*8450*/  IMAD.WIDE.U32 R16, R3, UR4, R16 ;  /* 0x0000000403107c25 */ /* 0x008fc8000f8e0010 */
[----:B------:R-:W-:Y:S01]  /*8460*/  IMAD R3, R3, UR5, RZ ;  /* 0x0000000503037c24 */ /* 0x000fe2000f8e02ff */
[----:B------:R-:W-:Y:S02]  /*8470*/  ULDC.64 UR4, c[0x0][0x650] ;  /* 0x0001940000047ab9 */ /* 0x000fe40000000a00 */
[----:B------:R-:W-:Y:S01]  /*8480*/  ISETP.GE.U32.AND P0, PT, R16, UR4, PT ;  /* 0x0000000410007c0c */ /* 0x000fe2000bf06070 */
[----:B------:R-:W-:-:S05]  /*8490*/  IMAD.IADD R17, R17, 0x1, R3 ;  /* 0x0000000111117824 */ /* 0x000fca00078e0203 */
[----:B------:R-:W-:-:S13]  /*84a0*/  ISETP.GE.U32.AND.EX P0, PT, R17, UR5, PT, P0 ;  /* 0x0000000511007c0c */ /* 0x000fda000bf06100 */
[----:B------:R-:W-:Y:S05]  /*84b0*/  @P0 BRA `(.L_x_287) ;  /* 0x0000000400640947 */ /* 0x000fea0003800000 */
[----:B------:R-:W3:Y:S01]  /*84c0*/  S2R R12, SR_CTAID.X ;  /* 0x00000000000c7919 */ /* 0x000ee20000002500 */
[----:B0-----:R-:W0:Y:S01]  /*84d0*/  LDC.64 R10, c[0x0][0x628] ;  /* 0x00018a00ff0a7b82 */ /* 0x001e220000000a00 */
[----:B------:R-:W-:Y:S01]  /*84e0*/  ULDC UR4, c[0x0][0x150] ;  /* 0x0000540000047ab9 */ /* 0x000fe20000000800 */
[----:B------:R-:W-:Y:S01]  /*84f0*/  IMAD.MOV.U32 R8, RZ, RZ, R16 ;  /* 0x000000ffff087224 */ /* 0x000fe200078e0010 */
[----:B------:R-:W0:Y:S01]  /*8500*/  S2R R23, SR_CTAID.Y ;  /* 0x0000000000177919 */ /* 0x000e220000002600 */
[----:B------:R-:W-:-:S04]  /*8510*/  IMAD.MOV.U32 R9, RZ, RZ, R17 ;  /* 0x000000ffff097224 */ /* 0x000fc800078e0011 */
[----:B------:R-:W1:Y:S08]  /*8520*/  LDC R21, c[0x0][0x144] ;  /* 0x00005100ff157b82 */ /* 0x000e700000000800 */
[----:B------:R-:W1:Y:S08]  /*8530*/  LDC R0, c[0x0][0x630] ;  /* 0x00018c00ff007b82 */ /* 0x000e700000000800 */
[----:B------:R-:W1:Y:S01]  /*8540*/  LDC.64 R14, c[0x0][0x620] ;  /* 0x00018800ff0e7b82 */ /* 0x000e620000000a00 */
[----:B0-----:R-:W-:-:S04]  /*8550*/  ISETP.NE.U32.AND P0, PT, R10, RZ, PT ;  /* 0x000000ff0a00720c */ /* 0x001fc80003f05070 */
[----:B------:R-:W-:Y:S02]  /*8560*/  ISETP.NE.AND.EX P0, PT, R11, RZ, PT, P0 ;  /* 0x000000ff0b00720c */ /* 0x000fe40003f05300 */
[----:B---3--:R-:W-:-:S05]  /*8570*/  I2FP.F32.U32 R3, R12 ;  /* 0x0000000c00037245 */ /* 0x008fca0000201000 */
[----:B------:R-:W-:-:S04]  /*8580*/  FMUL R3, R3, UR4 ;  /* 0x0000000403037c20 */ /* 0x000fc80008400000 */
[----:B------:R0:W3:Y:S02]  /*8590*/  F2I.U32.TRUNC.NTZ R20, R3 ;  /* 0x0000000300147305 */ /* 0x0000e4000020f000 */
[----:B------:R-:W-:Y:S05]  /*85a0*/  @!P0 BRA `(.L_x_288) ;  /* 0x0000000000288947 */ /* 0x000fea0003800000 */
[----:B0-----:R-:W0:Y:S02]  /*85b0*/  LDC R3, c[0x0][0x634] ;  /* 0x00018d00ff037b82 */ /* 0x001e240000000800 */
[----:B0-----:R-:W-:-:S05]  /*85c0*/  IADD3 R3, P0, R16, R3, RZ ;  /* 0x0000000310037210 */ /* 0x001fca0007f1e0ff */
[----:B------:R-:W-:-:S04]  /*85d0*/  IMAD.X R13, RZ, RZ, R17, P0 ;  /* 0x000000ffff0d7224 */ /* 0x000fc800000e0611 */
[----:B------:R-:W-:-:S04]  /*85e0*/  IMAD.WIDE.U32 R4, R13, R10, RZ ;  /* 0x0000000a0d047225 */ /* 0x000fc800078e00ff */
[----:B-1----:R-:W-:-:S04]  /*85f0*/  IMAD.WIDE.U32 R6, P0, R3, R11, R4 ;  /* 0x0000000b03067225 */ /* 0x002fc80007800004 */
[----:B------:R-:W-:-:S04]  /*8600*/  IMAD.WIDE.U32 R4, R3, R10, RZ ;  /* 0x0000000a03047225 */ /* 0x000fc800078e00ff */
[----:B------:R-:W-:Y:S01]  /*8610*/  IMAD.X R9, RZ, RZ, RZ, P0 ;  /* 0x000000ffff097224 */ /* 0x000fe200000e06ff */
[----:B------:R-:W-:Y:S01]  /*8620*/  IADD3 RZ, P0, R5, R6, RZ ;  /* 0x0000000605ff7210 */ /* 0x000fe20007f1e0ff */
[----:B------:R-:W-:-:S04]  /*8630*/  IMAD.MOV.U32 R8, RZ, RZ, R7 ;  /* 0x000000ffff087224 */ /* 0x000fc800078e0007 */
[----:B------:R-:W-:-:S08]  /*8640*/  IMAD.WIDE.U32.X R8, R13, R11, R8, P0 ;  /* 0x0000000b0d087225 */ /* 0x000fd000000e0408 */
.L_x_288:
[----:B------:R-:W2:Y:S01]  /*8650*/  LDC.64 R26, c[0x0][0x640] ;  /* 0x00019000ff1a7b82 */ /* 0x000ea20000000a00 */
[-CC-:B-1----:R-:W-:Y:S01]  /*8660*/  SHF.R.U64 R22, R8, R0.reuse, R9.reuse ;  /* 0x0000000008167219 */ /* 0x182fe20000001209 */
[----:B---3--:R-:W-:Y:S01]  /*8670*/  IMAD.MOV R20, RZ, RZ, -R20 ;  /* 0x000000ffff147224 */ /* 0x008fe200078e0a14 */
[----:B------:R-:W-:Y:S01]  /*8680*/  SHF.R.U32.HI R0, RZ, R0, R9 ;  /* 0x00000000ff007219 */ /* 0x000fe20000011609 */
[----:B------:R-:W-:Y:S01]  /*8690*/  ULDC UR4, c[0x0][0x154] ;  /* 0x0000550000047ab9 */ /* 0x000fe20000000800 */
[----:B0-----:R-:W-:Y:S01]  /*86a0*/  IADD3 R3, P0, RZ, -R22, RZ ;  /* 0x80000016ff037210 */ /* 0x001fe20007f1e0ff */
[----:B------:R-:W-:Y:S02]  /*86b0*/  IMAD R21, R21, R20, R12 ;  /* 0x0000001415157224 */ /* 0x000fe400078e020c */
[----:B------:R-:W0:Y:S01]  /*86c0*/  LDC R6, c[0x0][0x618] ;  /* 0x00018600ff067b82 */ /* 0x000e220000000800 */
[----:B------:R-:W-:Y:S02]  /*86d0*/  IMAD.MOV.U32 R7, RZ, RZ, 0x1 ;  /* 0x00000001ff077424 */ /* 0x000fe400078e00ff */
[----:B------:R-:W-:-:S04]  /*86e0*/  IMAD.X R5, RZ, RZ, ~R0, P0 ;  /* 0x000000ffff057224 */ /* 0x000fc800000e0e00 */
[-C--:B------:R-:W-:Y:S01]  /*86f0*/  IMAD R0, R5, R14.reuse, RZ ;  /* 0x0000000e05007224 */ /* 0x080fe200078e02ff */
[----:B------:R-:W1:Y:S01]  /*8700*/  LDC R8, c[0x0][0x608] ;  /* 0x00018200ff087b82 */ /* 0x000e620000000800 */
[----:B------:R-:W-:-:S04]  /*8710*/  IMAD.WIDE.U32 R4, R3, R14, R16 ;  /* 0x0000000e03047225 */ /* 0x000fc800078e0010 */
[----:B------:R-:W-:Y:S01]  /*8720*/  IMAD R3, R3, R15, R0 ;  /* 0x0000000f03037224 */ /* 0x000fe200078e0200 */
[----:B------:R-:W-:Y:S02]  /*8730*/  I2FP.F32.U32 R0, R23 ;  /* 0x0000001700007245 */ /* 0x000fe40000201000 */
[----:B------:R-:W3:Y:S01]  /*8740*/  LDC R24, c[0x0][0x658] ;  /* 0x00019600ff187b82 */ /* 0x000ee20000000800 */
[----:B------:R-:W-:Y:S01]  /*8750*/  IMAD.IADD R3, R5, 0x1, R3 ;  /* 0x0000000105037824 */ /* 0x000fe200078e0203 */
[----:B--2---:R-:W-:Y:S01]  /*8760*/  ISETP.NE.U32.AND P0, PT, R26, RZ, PT ;  /* 0x000000ff1a00720c */ /* 0x004fe20003f05070 */
[----:B------:R-:W-:Y:S01]  /*8770*/  FMUL R0, R0, UR4 ;  /* 0x0000000400007c20 */ /* 0x000fe20008400000 */
[----:B------:R-:W-:Y:S02]  /*8780*/  IMAD.MOV.U32 R5, RZ, RZ, -0x1 ;  /* 0xffffffffff057424 */ /* 0x000fe400078e00ff */
[----:B------:R-:W-:Y:S01]  /*8790*/  ISETP.NE.AND.EX P0, PT, R27, RZ, PT, P0 ;  /* 0x000000ff1b00720c */ /* 0x000fe20003f05300 */
[----:B------:R2:W2:Y:S01]  /*87a0*/  F2I.U32.TRUNC.NTZ R13, R0 ;  /* 0x00000000000d7305 */ /* 0x0004a2000020f000 */
[----:B------:R-:W2:Y:S01]  /*87b0*/  LDC R20, c[0x0][0x148] ;  /* 0x00005200ff147b82 */ /* 0x000ea20000000800 */
[----:B0-----:R-:W-:-:S02]  /*87c0*/  SHF.R.U64 R12, R4, R6, R3 ;  /* 0x00000006040c7219 */ /* 0x001fc40000001203 */
[----:B------:R-:W-:-:S05]  /*87d0*/  SHF.R.U32.HI R3, RZ, R6, R3 ;  /* 0x00000006ff037219 */ /* 0x000fca0000011603 */
[----:B------:R-:W0:Y:S01]  /*87e0*/  LDC R15, c[0x0][0x600] ;  /* 0x00018000ff0f7b82 */ /* 0x000e220000000800 */
[-CC-:B-1----:R-:W-:Y:S02]  /*87f0*/  SHF.R.U64 R10, R12, R8.reuse, R3.reuse ;  /* 0x000000080c0a7219 */ /* 0x182fe40000001203 */
[----:B------:R-:W-:-:S05]  /*8800*/  SHF.R.U32.HI R3, RZ, R8, R3 ;  /* 0x00000008ff037219 */ /* 0x000fca0000011603 */
[----:B------:R-:W1:Y:S01]  /*8810*/  LDC R28, c[0x0][0x648] ;  /* 0x00019200ff1c7b82 */ /* 0x000e620000000800 */
[-C--:B---3--:R-:W-:Y:S02]  /*8820*/  SHF.L.U32 R4, R5, R24.reuse, RZ ;  /* 0x0000001805047219 */ /* 0x088fe400000006ff */
[--C-:B------:R-:W-:Y:S02]  /*8830*/  SHF.R.U64 R14, R10, R24, R3.reuse ;  /* 0x000000180a0e7219 */ /* 0x100fe40000001203 */
[----:B------:R-:W-:Y:S02]  /*8840*/  LOP3.LUT R25, RZ, R4, RZ, 0x33, !PT ;  /* 0x00000004ff197212 */ /* 0x000fe400078e33ff */
[-C--:B------:R-:W-:Y:S01]  /*8850*/  SHF.R.U32.HI R5, RZ, R24.reuse, R3 ;  /* 0x00000018ff057219 */ /* 0x080fe20000011603 */
[----:B------:R-:W3:Y:S01]  /*8860*/  LDC R29, c[0x0][0x638] ;  /* 0x00018e00ff1d7b82 */ /* 0x000ee20000000800 */
[----:B------:R-:W-:Y:S01]  /*8870*/  SHF.L.U32 R152, R7, R24, RZ ;  /* 0x0000001807987219 */ /* 0x000fe200000006ff */
[----:B------:R-:W-:-:S06]  /*8880*/  IMAD.MOV.U32 R4, RZ, RZ, R14 ;  /* 0x000000ffff047224 */ /* 0x000fcc00078e000e */
[----:B------:R-:W0:Y:S01]  /*8890*/  LDC R30, c[0x0][0x610] ;  /* 0x00018400ff1e7b82 */ /* 0x000e220000000800 */
[----:B------:R-:W-:Y:S05]  /*88a0*/  @!P0 BRA `(.L_x_289) ;  /* 0x0000000000288947 */ /* 0x000fea0003800000 */
[----:B------:R-:W4:Y:S02]  /*88b0*/  LDC R3, c[0x0][0x64c] ;  /* 0x00019300ff037b82 */ /* 0x000f240000000800 */
[----:B----4-:R-:W-:-:S05]  /*88c0*/  IADD3 R3, P0, R14, R3, RZ ;  /* 0x000000030e037210 */ /* 0x010fca0007f1e0ff */
        /* <DEDUP_REMOVED lines=8> */
.L_x_289:
[----:B------:R-:W-:Y:S01]  /*8950*/  ISETP.NE.AND P0, PT, R2, 0x1, PT ;  /* 0x000000010200780c */ /* 0x000fe20003f05270 */
[----:B0-----:R-:W-:Y:S01]  /*8960*/  VIADD R7, R15, 0xffffffff ;  /* 0xffffffff0f077836 */ /* 0x001fe20000000000 */
[----:B-12---:R-:W-:Y:S01]  /*8970*/  SHF.R.U64 R0, R4, R28, R5 ;  /* 0x0000001c04007219 */ /* 0x006fe20000001205 */
[----:B------:R-:W-:Y:S01]  /*8980*/  IMAD.MOV R13, RZ, RZ, -R13 ;  /* 0x000000ffff0d7224 */ /* 0x000fe200078e0a0d */
[----:B------:R-:W-:Y:S01]  /*8990*/  LOP3.LUT R5, R10, R25, RZ, 0xc0, !PT ;  /* 0x000000190a057212 */ /* 0x000fe200078ec0ff */
[----:B------:R-:W-:Y:S02]  /*89a0*/  IMAD.MOV.U32 R4, RZ, RZ, 0x1 ;  /* 0x00000001ff047424 */ /* 0x000fe400078e00ff */
[----:B------:R-:W-:Y:S02]  /*89b0*/  IMAD.MOV R3, RZ, RZ, -R0 ;  /* 0x000000ffff037224 */ /* 0x000fe400078e0a00 */
[----:B------:R-:W-:Y:S01]  /*89c0*/  IMAD R152, R152, R0, R5 ;  /* 0x0000000098987224 */ /* 0x000fe200078e0205 */
[----:B------:R-:W-:Y:S01]  /*89d0*/  LOP3.LUT R5, R12, R7, RZ, 0xc0, !PT ;  /* 0x000000070c057212 */ /* 0x000fe200078ec0ff */
[----:B---3--:R-:W-:-:S02]  /*89e0*/  IMAD R0, R3, R29, R14 ;  /* 0x0000001d03007224 */ /* 0x008fc400078e020e */
[----:B------:R-:W-:Y:S02]  /*89f0*/  @P0 IMAD R21, R20, R13, R23 ;  /* 0x0000000d14150224 */ /* 0x000fe400078e0217 */
[----:B------:R-:W-:Y:S01]  /*8a00*/  IMAD R3, R0, R15, R5 ;  /* 0x0000000f00037224 */ /* 0x000fe200078e0205 */
[----:B------:R-:W-:Y:S01]  /*8a10*/  PRMT R0, R4, 0x7610, R0 ;  /* 0x0000761004007816 */ /* 0x000fe20000000000 */
[----:B------:R-:W-:-:S05]  /*8a20*/  IMAD R152, R152, R30, R21 ;  /* 0x0000001e98987224 */ /* 0x000fca00078e0215 */
[----:B------:R-:W-:Y:S02]  /*8a30*/  SEL R23, R3, R152, !P0 ;  /* 0x0000009803177207 */ /* 0x000fe40004000000 */
[----:B------:R-:W-:-:S07]  /*8a40*/  SEL R152, R152, R3, !P0 ;  /* 0x0000000398987207 */ /* 0x000fce0004000000 */
.L_x_287:
[----:B------:R-:W-:-:S13]  /*8a50*/  LOP3.LUT P0, RZ, R0, 0xff, RZ, 0xc0, !PT ;  /* 0x000000ff00ff7812 */ /* 0x000fda000780c0ff */
[----:B------:R-:W-:Y:S05]  /*8a60*/  @P0 BRA `(.L_x_290) ;  /* 0xffffff8400380947 */ /* 0x000fea000383ffff */
[----:B------:R-:W-:Y:S05]  /*8a70*/  EXIT ;  /* 0x000000000000794d */ /* 0x000fea0003800000 */
.L_x_3:
[----:B0-----:R-:W-:Y:S01]  /*8a80*/  ULDC.64 UR4, c[0x0][0x650] ;  /* 0x0001940000047ab9 */ /* 0x001fe20000000a00 */
        /* <DEDUP_REMOVED lines=25> */
.L_x_292:
[--C-:B------:R-:W-:Y:S01]  /*8c20*/  SHF.R.U64 R12, R10, R14, R11.reuse ;  /* 0x0000000e0a0c7219 */ /* 0x100fe2000000120b */
[----:B------:R-:W0:Y:S01]  /*8c30*/  LDC R22, c[0x0][0x618] ;  /* 0x00018600ff167b82 */ /* 0x000e220000000800 */
[----:B------:R-:W-:Y:S01]  /*8c40*/  I2FP.F32.U32 R6, R4 ;  /* 0x0000000400067245 */ /* 0x000fe20000201000 */
[----:B------:R-:W-:Y:S01]  /*8c50*/  ULDC UR4, c[0x0][0x150] ;  /* 0x0000540000047ab9 */ /* 0x000fe20000000800 */
[----:B------:R-:W-:Y:S02]  /*8c60*/  SHF.R.U32.HI R5, RZ, R14, R11 ;  /* 0x0000000eff057219 */ /* 0x000fe4000001160b */
[----:B------:R-:W-:Y:S01]  /*8c70*/  IADD3 R9, P0, RZ, -R12, RZ ;  /* 0x8000000cff097210 */ /* 0x000fe20007f1e0ff */
[----:B------:R-:W-:Y:S01]  /*8c80*/  FMUL R11, R6, UR4 ;  /* 0x00000004060b7c20 */ /* 0x000fe20008400000 */
[----:B------:R-:W-:Y:S01]  /*8c90*/  ULDC UR4, c[0x0][0x154] ;  /* 0x0000550000047ab9 */ /* 0x000fe20000000800 */
[----:B------:R-:W1:Y:S02]  /*8ca0*/  LDC.64 R24, c[0x0][0x640] ;  /* 0x00019000ff187b82 */ /* 0x000e640000000a00 */
[----:B------:R-:W-:-:S02]  /*8cb0*/  IMAD.X R5, RZ, RZ, ~R5, P0 ;  /* 0x000000ffff057224 */ /* 0x000fc400000e0e05 */
[----:B------:R-:W2:Y:S01]  /*8cc0*/  F2I.U32.TRUNC.NTZ R11, R11 ;  /* 0x0000000b000b7305 */ /* 0x000ea2000020f000 */
[----:B------:R-:W-:-:S03]  /*8cd0*/  IMAD.WIDE.U32 R6, R9, R20, R16 ;  /* 0x0000001409067225 */ /* 0x000fc600078e0010 */
[----:B------:R-:W3:Y:S01]  /*8ce0*/  LDC R13, c[0x0][0x144] ;  /* 0x00005100ff0d7b82 */ /* 0x000ee20000000800 */
[----:B------:R-:W-:-:S04]  /*8cf0*/  IMAD R8, R5, R20, RZ ;  /* 0x0000001405087224 */ /* 0x000fc800078e02ff */
[----:B------:R-:W-:Y:S02]  /*8d00*/  IMAD R5, R9, R21, R8 ;  /* 0x0000001509057224 */ /* 0x000fe400078e0208 */
[----:B------:R-:W-:Y:S01]  /*8d10*/  IMAD.MOV.U32 R8, RZ, RZ, -0x1 ;  /* 0xffffffffff087424 */ /* 0x000fe200078e00ff */
[----:B------:R-:W4:Y:S01]  /*8d20*/  LDC R14, c[0x0][0x608] ;  /* 0x00018200ff0e7b82 */ /* 0x000f220000000800 */
[----:B------:R-:W-:Y:S01]  /*8d30*/  IMAD.IADD R5, R7, 0x1, R5 ;  /* 0x0000000107057824 */ /* 0x000fe200078e0205 */
[----:B------:R-:W-:-:S04]  /*8d40*/  I2FP.F32.U32 R7, R3 ;  /* 0x0000000300077245 */ /* 0x000fc80000201000 */
[-C--:B0-----:R-:W-:Y:S01]  /*8d50*/  SHF.R.U64 R10, R6, R22.reuse, R5 ;  /* 0x00000016060a7219 */ /* 0x081fe20000001205 */
[----:B--2---:R-:W-:Y:S01]  /*8d60*/  IMAD.MOV R6, RZ, RZ, -R11 ;  /* 0x000000ffff067224 */ /* 0x004fe200078e0a0b */
[----:B------:R-:W0:Y:S01]  /*8d70*/  LDC R9, c[0x0][0x658] ;  /* 0x00019600ff097b82 */ /* 0x000e220000000800 */
[----:B-1----:R-:W-:Y:S01]  /*8d80*/  ISETP.NE.U32.AND P0, PT, R24, RZ, PT ;  /* 0x000000ff1800720c */ /* 0x002fe20003f05070 */
[----:B------:R-:W-:Y:S01]  /*8d90*/  FMUL R7, R7, UR4 ;  /* 0x0000000407077c20 */ /* 0x000fe20008400000 */
[----:B------:R-:W-:Y:S02]  /*8da0*/  SHF.R.U32.HI R5, RZ, R22, R5 ;  /* 0x00000016ff057219 */ /* 0x000fe40000011605 */
[----:B------:R-:W-:-:S03]  /*8db0*/  ISETP.NE.AND.EX P0, PT, R25, RZ, PT, P0 ;  /* 0x000000ff1900720c */ /* 0x000fc60003f05300 */
[----:B------:R-:W1:Y:S01]  /*8dc0*/  LDC R20, c[0x0][0x148] ;  /* 0x00005200ff147b82 */ /* 0x000e620000000800 */
[----:B---3--:R-:W-:Y:S02]  /*8dd0*/  IMAD R23, R13, R6, R4 ;  /* 0x000000060d177224 */ /* 0x008fe400078e0204 */
[----:B------:R-:W-:-:S05]  /*8de0*/  IMAD.MOV.U32 R6, RZ, RZ, 0x1 ;  /* 0x00000001ff067424 */ /* 0x000fca00078e00ff */
[----:B------:R-:W2:Y:S01]  /*8df0*/  LDC R21, c[0x0][0x600] ;  /* 0x00018000ff157b82 */ /* 0x000ea20000000800 */
[-CC-:B----4-:R-:W-:Y:S02]  /*8e00*/  SHF.R.U64 R13, R10, R14.reuse, R5.reuse ;  /* 0x0000000e0a0d7219 */ /* 0x190fe40000001205 */
[----:B------:R-:W-:Y:S02]  /*8e10*/  SHF.R.U32.HI R4, RZ, R14, R5 ;  /* 0x0000000eff047219 */ /* 0x000fe40000011605 */
[----:B------:R3:W4:Y:S03]  /*8e20*/  F2I.U32.TRUNC.NTZ R14, R7 ;  /* 0x00000007000e7305 */ /* 0x000726000020f000 */
[----:B------:R-:W1:Y:S01]  /*8e30*/  LDC R26, c[0x0][0x648] ;  /* 0x00019200ff1a7b82 */ /* 0x000e620000000800 */
[-C--:B0-----:R-:W-:Y:S02]  /*8e40*/  SHF.R.U64 R15, R13, R9.reuse, R4 ;  /* 0x000000090d0f7219 */ /* 0x081fe40000001204 */
[----:B------:R-:W-:-:S02]  /*8e50*/  SHF.L.U32 R8, R8, R9, RZ ;  /* 0x0000000908087219 */ /* 0x000fc400000006ff */
[-C--:B------:R-:W-:Y:S01]  /*8e60*/  SHF.R.U32.HI R5, RZ, R9.reuse, R4 ;  /* 0x00000009ff057219 */ /* 0x080fe20000011604 */
[----:B------:R-:W-:Y:S01]  /*8e70*/  IMAD.MOV.U32 R4, RZ, RZ, R15 ;  /* 0x000000ffff047224 */ /* 0x000fe200078e000f */
[----:B------:R-:W-:Y:S01]  /*8e80*/  SHF.L.U32 R22, R6, R9, RZ ;  /* 0x0000000906167219 */ /* 0x000fe200000006ff */
[----:B------:R-:W0:Y:S01]  /*8e90*/  LDC R27, c[0x0][0x638] ;  /* 0x00018e00ff1b7b82 */ /* 0x000e220000000800 */
[----:B------:R-:W-:-:S07]  /*8ea0*/  LOP3.LUT R28, RZ, R8, RZ, 0x33, !PT ;  /* 0x00000008ff1c7212 */ /* 0x000fce00078e33ff */
        /* <DEDUP_REMOVED lines=12> */
.L_x_293:
[----:B------:R-:W-:Y:S01]  /*8f70*/  ISETP.NE.AND P0, PT, R2, 0x1, PT ;  /* 0x000000010200780c */ /* 0x000fe20003f05270 */
[----:B--2---:R-:W-:Y:S01]  /*8f80*/  VIADD R7, R21, 0xffffffff ;  /* 0xffffffff15077836 */ /* 0x004fe20000000000 */
[----:B-1----:R-:W-:Y:S01]  /*8f90*/  SHF.R.U64 R5, R4, R26, R5 ;  /* 0x0000001a04057219 */ /* 0x002fe20000001205 */
[----:B------:R-:W-:Y:S01]  /*8fa0*/  IMAD.MOV R14, RZ, RZ, -R14 ;  /* 0x000000ffff0e7224 */ /* 0x000fe200078e0a0e */
[----:B------:R-:W-:Y:S01]  /*8fb0*/  LOP3.LUT R4, R13, R28, RZ, 0xc0, !PT ;  /* 0x0000001c0d047212 */ /* 0x000fe200078ec0ff */
[----:B------:R-:W-:Y:S01]  /*8fc0*/  IMAD.MOV.U32 R8, RZ, RZ, R12 ;  /* 0x000000ffff087224 */ /* 0x000fe200078e000c */
[----:B------:R-:W-:Y:S01]  /*8fd0*/  LOP3.LUT R10, R10, R7, RZ, 0xc0, !PT ;  /* 0x000000070a0a7212 */ /* 0x000fe200078ec0ff */
[----:B------:R-:W-:Y:S02]  /*8fe0*/  IMAD.MOV R6, RZ, RZ, -R5 ;  /* 0x000000ffff067224 */ /* 0x000fe400078e0a05 */
[----:B------:R-:W-:-:S04]  /*8ff0*/  IMAD R4, R22, R5, R4 ;  /* 0x0000000516047224 */ /* 0x000fc800078e0204 */
[----:B------:R-:W-:Y:S02]  /*9000*/  @P0 IMAD R23, R20, R14, R3 ;  /* 0x0000000e14170224 */ /* 0x000fe400078e0203 */
[----:B0-----:R-:W-:Y:S02]  /*9010*/  IMAD R3, R6, R27, R15 ;  /* 0x0000001b06037224 */ /* 0x001fe400078e020f */
[----:B------:R-:W-:Y:S02]  /*9020*/  IMAD R7, R4, R29, R23 ;  /* 0x0000001d04077224 */ /* 0x000fe400078e0217 */
[----:B------:R-:W-:Y:S02]  /*9030*/  IMAD R4, R3, R21, R10 ;  /* 0x0000001503047224 */ /* 0x000fe400078e020a */
[----:B------:R-:W-:-:S03]  /*9040*/  IMAD.MOV.U32 R6, RZ, RZ, 0x1 ;  /* 0x00000001ff067424 */ /* 0x000fc600078e00ff */
[----:B------:R-:W-:Y:S02]  /*9050*/  SEL R9, R4, R7, !P0 ;  /* 0x0000000704097207 */ /* 0x000fe40004000000 */
[----:B------:R-:W-:-:S07]  /*9060*/  SEL R7, R7, R4, !P0 ;  /* 0x0000000407077207 */ /* 0x000fce0004000000 */
.L_x_291:
[----:B------:R-:W-:-:S08]  /*9070*/  NOP ;  /* 0x0000000000007918 */ /* 0x000fd00000000000 */
[----:B------:R-:W0:-:S00]  /*9080*/  USETMAXREG.DEALLOC.CTAPOOL 0x28 ;  /* 0x00000028000079c8 */ /* 0x000e0000080e0500 */
[----:B0-----:R-:W-:-:S13]  /*9090*/  ISETP.NE.AND P0, PT, R0, RZ, PT ;  /* 0x000000ff0000720c */ /* 0x001fda0003f05270 */
[----:B------:R-:W-:Y:S05]  /*90a0*/  @P0 EXIT ;  /* 0x000000000000094d */ /* 0x000fea0003800000 */
[----:B------:R-:W-:Y:S01]  /*90b0*/  LOP3.LUT P0, RZ, R6, 0xff, RZ, 0xc0, !PT ;  /* 0x000000ff06ff7812 */ /* 0x000fe2000780c0ff */
[----:B------:R-:W-:Y:S02]  /*90c0*/  IMAD.MOV.U32 R0, RZ, RZ, 0x1 ;  /* 0x00000001ff007424 */ /* 0x000fe400078e00ff */
[----:B------:R-:W-:-:S10]  /*90d0*/  IMAD.MOV.U32 R12, RZ, RZ, RZ ;  /* 0x000000ffff0c7224 */ /* 0x000fd400078e00ff */
[----:B------:R-:W-:Y:S05]  /*90e0*/  @!P0 BRA `(.L_x_294) ;  /* 0x0000000c00308947 */ /* 0x000fea0003800000 */
[----:B------:R-:W0:Y:S01]  /*90f0*/  LDC R0, c[0x0][0x28c] ;  /* 0x0000a300ff007b82 */ /* 0x000e220000000800 */
[----:B------:R-:W-:Y:S01]  /*9100*/  ULDC UR5, c[0x0][0x600] ;  /* 0x0001800000057ab9 */ /* 0x000fe20000000800 */
[----:B------:R-:W-:Y:S01]  /*9110*/  ULDC UR4, c[0x0][0xc] ;  /* 0x0000030000047ab9 */ /* 0x000fe20000000800 */
[----:B------:R-:W-:Y:S01]  /*9120*/  UIADD3 UR16, UR5, -0x1, URZ ;  /* 0xffffffff05107890 */ /* 0x000fe2000fffe03f */
[C---:B------:R-:W-:Y:S01]  /*9130*/  LOP3.LUT P2, RZ, R18.reuse, 0x7f, RZ, 0xc0, !PT ;  /* 0x0000007f12ff7812 */ /* 0x040fe2000784c0ff */
[----:B------:R-:W-:Y:S01]  /*9140*/  ULDC UR6, c[0x0][0x658] ;  /* 0x0001960000067ab9 */ /* 0x000fe20000000800 */
[----:B------:R-:W-:Y:S01]  /*9150*/  ULDC UR5, c[0x0][0x10] ;  /* 0x0000040000057ab9 */ /* 0x000fe20000000800 */
[----:B------:R-:W-:Y:S01]  /*9160*/  UMOV UR7, 0xffffffff ;  /* 0xffffffff00077882 */ /* 0x000fe20000000000 */
[----:B------:R-:W-:Y:S01]  /*9170*/  UMOV UR8, 0x1 ;  /* 0x0000000100087882 */ /* 0x000fe20000000000 */
[----:B------:R-:W-:Y:S01]  /*9180*/  UIMAD.WIDE.U32 UR4, UR4, UR5, URZ ;  /* 0x00000005040472a5 */ /* 0x000fe2000f8e003f */
[----:B------:R-:W-:Y:S01]  /*9190*/  LOP3.LUT P0, RZ, R18, 0x1f, RZ, 0xc0, !PT ;  /* 0x0000001f12ff7812 */ /* 0x000fe2000780c0ff */
[----:B------:R-:W-:Y:S01]  /*91a0*/  USHF.L.U32 UR7, UR7, UR6, URZ ;  /* 0x0000000607077299 */ /* 0x000fe2000800063f */
[----:B------:R-:W-:Y:S01]  /*91b0*/  BSSY B0, `(.L_x_294) ;  /* 0x00000bf000007945 */ /* 0x000fe20003800000 */
[----:B------:R-:W-:Y:S01]  /*91c0*/  USHF.L.U32 UR18, UR8, UR6, URZ ;  /* 0x0000000608127299 */ /* 0x000fe2000800063f */
[----:B------:R-:W-:Y:S01]  /*91d0*/  IMAD.MOV.U32 R13, RZ, RZ, 0x1 ;  /* 0x00000001ff0d7424 */ /* 0x000fe200078e00ff */
[----:B------:R-:W-:Y:S01]  /*91e0*/  LOP3.LUT R11, R19, 0x2, RZ, 0xfc, !PT ;  /* 0x00000002130b7812 */ /* 0x000fe200078efcff */
[----:B------:R-:W-:Y:S01]  /*91f0*/  ULDC UR6, c[0x0][0x14] ;  /* 0x0000050000067ab9 */ /* 0x000fe20000000800 */
[----:B------:R-:W-:Y:S01]  /*9200*/  PLOP3.LUT P0, PT, P0, P2, PT, 0x8a, 0x0 ;  /* 0x000000000000781c */ /* 0x000fe20000705172 */
[----:B------:R-:W-:Y:S01]  /*9210*/  UIMAD.WIDE.U32 UR20, UR4, UR6, URZ ;  /* 0x00000006041472a5 */ /* 0x000fe2000f8e003f */
[----:B------:R-:W-:Y:S01]  /*9220*/  IMAD.MOV.U32 R12, RZ, RZ, RZ ;  /* 0x000000ffff0c7224 */ /* 0x000fe200078e00ff */
[----:B------:R-:W-:-:S02]  /*9230*/  UIMAD UR13, UR5, UR6, URZ ;  /* 0x00000006050d72a4 */ /* 0x000fc4000f8e023f */
[----:B------:R-:W-:Y:S01]  /*9240*/  ULOP3.LUT UR17, URZ, UR7, URZ, 0x33, !UPT ;  /* 0x000000073f117292 */ /* 0x000fe2000f8e333f */
[----:B0-----:R-:W-:Y:S01]  /*9250*/  VIADD R0, R0, 0x7f ;  /* 0x0000007f00007836 */ /* 0x001fe20000000000 */
[----:B------:R-:W-:Y:S01]  /*9260*/  UIADD3 UR13, UR21, UR13, URZ ;  /* 0x0000000d150d7290 */ /* 0x000fe2000fffe03f */
[----:B------:R-:W-:-:S03]  /*9270*/  ULDC.64 UR22, c[0x0][0x198] ;  /* 0x0000660000167ab9 */ /* 0x000fc60000000a00 */
[----:B------:R-:W-:-:S04]  /*9280*/  SHF.R.S32.HI R3, RZ, 0x1f, R0 ;  /* 0x0000001fff037819 */ /* 0x000fc80000011400 */
[----:B------:R-:W-:Y:S01]  /*9290*/  LEA.HI R3, R3, R0, RZ, 0x7 ;  /* 0x0000000003037211 */ /* 0x000fe200078f38ff */
[----:B------:R-:W-:-:S03]  /*92a0*/  IMAD.MOV.U32 R0, RZ, RZ, 0x1 ;  /* 0x00000001ff007424 */ /* 0x000fc600078e00ff */
[----:B------:R-:W-:-:S05]  /*92b0*/  SHF.R.S32.HI R3, RZ, 0x7, R3 ;  /* 0x00000007ff037819 */ /* 0x000fca0000011403 */
[----:B------:R-:W-:-:S07]  /*92c0*/  VIADD R10, R3, 0x1 ;  /* 0x00000001030a7836 */ /* 0x000fce0000000000 */
.L_x_306:
[----:B------:R-:W-:-:S03]  /*92d0*/  UMOV UR4, 0xffffffff ;  /* 0xffffffff00047882 */ /* 0x000fc60000000000 */
[----:B------:R-:W-:Y:S05]  /*92e0*/  BRA.DIV UR4, `(.L_x_295) ;  /* 0x0000000e04bc7947 */ /* 0x000fea000b800000 */
[----:B------:R-:W-:-:S13]  /*92f0*/  ELECT P6, URZ, PT ;  /* 0x00000000003f782f */ /* 0x000fda00038c0000 */
.L_x_318:
[----:B------:R-:W0:Y:S01]  /*9300*/  LDC R4, c[0x0][0x28c] ;  /* 0x0000a300ff047b82 */ /* 0x000e220000000800 */
[----:B------:R-:W-:Y:S01]  /*9310*/  BSSY B1, `(.L_x_296) ;  /* 0x0000037000017945 */ /* 0x000fe20003800000 */
[----:B0-----:R-:W-:-:S13]  /*9320*/  ISETP.LT.OR P6, PT, R4, 0x1, !P6 ;  /* 0x000000010400780c */ /* 0x001fda00077c1670 */
[----:B------:R-:W-:Y:S05]  /*9330*/  @P6 BRA `(.L_x_297) ;  /* 0x0000000000d06947 */ /* 0x000fea0003800000 */
[----:B------:R-:W-:Y:S02]  /*9340*/  IMAD.SHL.U32 R15, R9, 0x80, RZ ;  /* 0x00000080090f7824 */ /* 0x000fe400078e00ff */
[----:B------:R-:W-:Y:S02]  /*9350*/  IMAD.SHL.U32 R18, R7, 0x100, RZ ;  /* 0x0000010007127824 */ /* 0x000fe400078e00ff */
[----:B------:R-:W-:Y:S02]  /*9360*/  IMAD.MOV.U32 R20, RZ, RZ, RZ ;  /* 0x000000ffff147224 */ /* 0x000fe400078e00ff */
[----:B------:R-:W-:Y:S02]  /*9370*/  IMAD.MOV.U32 R4, RZ, RZ, R10 ;  /* 0x000000ffff047224 */ /* 0x000fe400078e000a */
[----:B------:R-:W-:Y:S02]  /*9380*/  IMAD.MOV.U32 R5, RZ, RZ, R0 ;  /* 0x000000ffff057224 */ /* 0x000fe400078e0000 */
[----:B------:R-:W-:-:S07]  /*9390*/  IMAD.MOV.U32 R6, RZ, RZ, R12 ;  /* 0x000000ffff067224 */ /* 0x000fce00078e000c */
.L_x_301:
[----:B------:R-:W0:Y:S01]  /*93a0*/  S2R R14, SR_CgaCtaId ;  /* 0x00000000000e7919 */ /* 0x000e220000008800 */
[----:B------:R-:W-:Y:S01]  /*93b0*/  MOV R7, 0x400 ;  /* 0x0000040000077802 */ /* 0x000fe20000000f00 */
[----:B------:R-:W1:Y:S03]  /*93c0*/  @!P2 LDC R9, c[0x0][0x500] ;  /* 0x00014000ff09ab82 */ /* 0x000e660000000800 */
[----:B0-----:R-:W-:Y:S02]  /*93d0*/  LEA R21, R14, R7, 0x18 ;  /* 0x000000070e157211 */ /* 0x001fe400078ec0ff */
[----:B------:R-:W-:-:S03]  /*93e0*/  SHF.L.U32 R7, R5, 0x1f, RZ ;  /* 0x0000001f05077819 */ /* 0x000fc600000006ff */
[----:B------:R-:W-:-:S04]  /*93f0*/  IMAD R14, R6, 0x8, R21 ;  /* 0x00000008060e7824 */ /* 0x000fc800078e0215 */
[----:B------:R-:W0:Y:S02]  /*9400*/  SYNCS.PHASECHK.TRANS64.TRYWAIT P1, [R14+URZ+0x28], R7 ;  /* 0x000028070e0075a7 */ /* 0x000e24000802017f */
[----:B01----:R-:W-:Y:S05]  /*9410*/  @!P1 BRA `(.L_x_298) ;  /* 0x0000000c00909947 */ /* 0x003fea0003800000 */
.L_x_319:
[----:B0-----:R-:W-:Y:S01]  /*9420*/  PRMT R7, R11, 0x9910, RZ ;  /* 0x000099100b077816 */ /* 0x001fe200000000ff */
[----:B------:R0:W-:Y:S03]  /*9430*/  @!P2 SYNCS.ARRIVE.TRANS64 RZ, [R14+URZ], R9 ;  /* 0x000000090effa9a7 */ /* 0x0001e6000800003f */
[----:B------:R-:W-:-:S13]  /*9440*/  ISETP.NE.AND P1, PT, R7, 0x2, PT ;  /* 0x000000020700780c */ /* 0x000fda0003f25270 */
[----:B0-----:R-:W-:Y:S05]  /*9450*/  @P1 BRA `(.L_x_299) ;  /* 0x0000000000041947 */ /* 0x001fea0003800000 */
[----:B------:R-:W-:Y:S01]  /*9460*/  BPT.TRAP 0x1 ;  /* 0x000000040000795c */ /* 0x000fe20000300000 */
.L_x_299:
[----:B------:R-:W-:Y:S05]  /*9470*/  @P0 BRA `(.L_x_300) ;  /* 0x0000000000040947 */ /* 0x000fea0003800000 */
[----:B------:R-:W-:Y:S01]  /*9480*/  BPT.TRAP 0x1 ;  /* 0x000000040000795c */ /* 0x000fe20000300000 */
.L_x_300:
[--C-:B------:R-:W-:Y:S01]  /*9490*/  IMAD R7, R6, 0x8000, R21.reuse ;  /* 0x0000800006077824 */ /* 0x100fe200078e0215 */
[----:B------:R-:W-:Y:S01]  /*94a0*/  R2UR UR9, R14 ;  /* 0x000000000e0972ca */ /* 0x000fe200000e0000 */
[----:B------:R-:W-:Y:S01]  /*94b0*/  IMAD R21, R6, 0x4000, R21 ;  /* 0x0000400006157824 */ /* 0x000fe200078e0215 */
[----:B------:R-:W-:Y:S01]  /*94c0*/  UIADD3 UR4, UP0, UR22, 0xf0, URZ ;  /* 0x000000f016047890 */ /* 0x000fe2000ff1e03f */
[----:B------:R-:W-:Y:S01]  /*94d0*/  VIADD R4, R4, 0xffffffff ;  /* 0xffffffff04047836 */ /* 0x000fe20000000000 */
[----:B------:R-:W-:Y:S01]  /*94e0*/  R2UR UR5, R7 ;  /* 0x00000000070572ca */ /* 0x000fe200000e0000 */
[----:B------:R-:W-:Y:S01]  /*94f0*/  UIADD3 UR24, UP1, UR22, 0x1f0, URZ ;  /* 0x000001f016187890 */ /* 0x000fe2000ff3e03f */
[----:B------:R-:W-:Y:S01]  /*9500*/  R2UR UR8, R21 ;  /* 0x00000000150872ca */ /* 0x000fe200000e0000 */
[----:B------:R-:W-:Y:S01]  /*9510*/  VIADD R6, R6, 0x1 ;  /* 0x0000000106067836 */ /* 0x000fe20000000000 */
[----:B------:R-:W-:Y:S01]  /*9520*/  R2UR UR11, R18 ;  /* 0x00000000120b72ca */ /* 0x000fe200000e0000 */
[----:B------:R-:W-:Y:S01]  /*9530*/  UIADD3.X UR25, URZ, UR23, URZ, UP1, !UPT ;  /* 0x000000173f197290 */ /* 0x000fe20008ffe43f */
[----:B------:R-:W-:Y:S01]  /*9540*/  R2UR UR10, R20 ;  /* 0x00000000140a72ca */ /* 0x000fe200000e0000 */
[----:B------:R-:W-:Y:S01]  /*9550*/  UMOV UR6, 0x0 ;  /* 0x0000000000067882 */ /* 0x000fe20000000000 */
[----:B------:R-:W-:Y:S01]  /*9560*/  R2UR UR12, R8 ;  /* 0x00000000080c72ca */ /* 0x000fe200000e0000 */
[----:B------:R-:W-:Y:S01]  /*9570*/  UMOV UR7, 0x10000000 ;  /* 0x1000000000077882 */ /* 0x000fe20000000000 */
[----:B------:R-:W-:Y:S01]  /*9580*/  R2UR UR19, R15 ;  /* 0x000000000f1372ca */ /* 0x000fe200000e0000 */
[----:B------:R-:W-:Y:S01]  /*9590*/  VIADD R20, R20, 0x80 ;  /* 0x0000008014147836 */ /* 0x000fe20000000000 */
[----:B------:R-:W-:Y:S01]  /*95a0*/  ISETP.GT.AND P3, PT, R4, 0x1, PT ;  /* 0x000000010400780c */ /* 0x000fe20003f64270 */
[----:B------:R-:W-:Y:S01]  /*95b0*/  UIADD3 UR14, UR5, 0x100, URZ ;  /* 0x00000100050e7890 */ /* 0x000fe2000fffe03f */
[----:B------:R-:W-:Y:S01]  /*95c0*/  ISETP.NE.AND P1, PT, R6, 0x5, PT ;  /* 0x000000050600780c */ /* 0x000fe20003f25270 */
[----:B------:R-:W-:-:S02]  /*95d0*/  UIADD3.X UR5, URZ, UR23, URZ, UP0, !UPT ;  /* 0x000000173f057290 */ /* 0x000fc400087fe43f */
[----:B------:R-:W-:Y:S01]  /*95e0*/  UIADD3 UR15, UR8, 0x28100, URZ ;  /* 0x00028100080f7890 */ /* 0x000fe2000fffe03f */
[----:B------:R-:W-:Y:S02]  /*95f0*/  SEL R14, RZ, 0x1, P1 ;  /* 0x00000001ff0e7807 */ /* 0x000fe40000800000 */
[----:B------:R-:W-:Y:S01]  /*9600*/  UMOV UR8, UR14 ;  /* 0x0000000e00087c82 */ /* 0x000fe20008000000 */
[----:B------:R-:W-:Y:S02]  /*9610*/  SEL R6, R6, RZ, P1 ;  /* 0x000000ff06067207 */ /* 0x000fe40000800000 */
[----:B------:R-:W-:Y:S01]  /*9620*/  LOP3.LUT R5, R5, R14, RZ, 0x3c, !PT ;  /* 0x0000000e05057212 */ /* 0x000fe200078e3cff */
[----:B------:R0:W-:Y:S02]  /*9630*/  UTMALDG.3D [UR8], [UR4], desc[UR6] ;  /* 0x00000608040075b4 */ /* 0x0001e40008011000 */
[----:B0-----:R-:W-:Y:S01]  /*9640*/  UMOV UR8, UR15 ;  /* 0x0000000f00087c82 */ /* 0x001fe20008000000 */
[----:B------:R-:W-:-:S02]  /*9650*/  UMOV UR11, UR19 ;  /* 0x00000013000b7c82 */ /* 0x000fc40008000000 */
[----:B------:R0:W-:Y:S02]  /*9660*/  UTMALDG.3D [UR8], [UR24], desc[UR6] ;  /* 0x00000608180075b4 */ /* 0x0001e40008011000 */
[----:B0-----:R-:W-:Y:S05]  /*9670*/  @P3 BRA `(.L_x_301) ;  /* 0xfffffffc00483947 */ /* 0x001fea000383ffff */
.L_x_297:
[----:B------:R-:W-:Y:S05]  /*9680*/  BSYNC B1 ;  /* 0x0000000000017941 */ /* 0x000fea0003800000 */
.L_x_296:
[----:B------:R-:W-:Y:S01]  /*9690*/  LOP3.LUT P3, RZ, R13, 0xff, RZ, 0xc0, !PT ;  /* 0x000000ff0dff7812 */ /* 0x000fe2000786c0ff */
[----:B------:R-:W-:Y:S01]  /*96a0*/  IMAD.IADD R12, R3, 0x1, R12 ;  /* 0x00000001030c7824 */ /* 0x000fe200078e020c */
[----:B------:R-:W-:Y:S01]  /*96b0*/  IADD3 R16, P4, R16, UR20, RZ ;  /* 0x0000001410107c10 */ /* 0x000fe2000ff9e0ff */
[----:B------:R-:W-:Y:S01]  /*96c0*/  ULDC.64 UR4, c[0x0][0x650] ;  /* 0x0001940000047ab9 */ /* 0x000fe20000000a00 */
[----:B------:R-:W-:Y:S01]  /*96d0*/  BSSY B1, `(.L_x_302) ;  /* 0x000006a000017945 */ /* 0x000fe20003800000 */
[----:B------:R-:W-:Y:S01]  /*96e0*/  IMAD.MOV.U32 R9, RZ, RZ, -0x1 ;  /* 0xffffffffff097424 */ /* 0x000fe200078e00ff */
[----:B------:R-:W-:Y:S01]  /*96f0*/  ISETP.GT.U32.AND P1, PT, R12, 0x4, PT ;  /* 0x000000040c00780c */ /* 0x000fe20003f24070 */
[----:B------:R-:W-:Y:S01]  /*9700*/  IMAD.MOV.U32 R8, RZ, RZ, -0x1 ;  /* 0xffffffffff087424 */ /* 0x000fe200078e00ff */
[----:B------:R-:W-:Y:S02]  /*9710*/  IADD3.X R17, R17, UR13, RZ, P4, !PT ;  /* 0x0000000d11117c10 */ /* 0x000fe4000a7fe4ff */
[----:B------:R-:W-:-:S02]  /*9720*/  ISETP.LT.U32.AND P1, PT, R3, 0x5, P1 ;  /* 0x000000050300780c */ /* 0x000fc40000f21070 */
[----:B------:R-:W-:Y:S01]  /*9730*/  PRMT R13, RZ, 0x7610, R13 ;  /* 0x00007610ff0d7816 */ /* 0x000fe2000000000d */
[----:B------:R-:W0:Y:S01]  /*9740*/  @P3 S2R R5, SR_CgaCtaId ;  /* 0x0000000000053919 */ /* 0x000e220000008800 */
[----:B------:R-:W-:-:S04]  /*9750*/  @P3 MOV R4, 0x400 ;  /* 0x0000040000043802 */ /* 0x000fc80000000f00 */
[----:B0-----:R-:W-:Y:S01]  /*9760*/  @P3 LEA R6, R5, R4, 0x18 ;  /* 0x0000000405063211 */ /* 0x001fe200078ec0ff */
[----:B------:R-:W-:-:S03]  /*9770*/  IMAD.WIDE.U32 R4, R12, -0x33333333, RZ ;  /* 0xcccccccd0c047825 */ /* 0x000fc600078e00ff */
[----:B------:R0:W-:Y:S01]  /*9780*/  @P3 SYNCS.ARRIVE.TRANS64.A1T0 RZ, [R6+URZ+0x68], RZ ;  /* 0x000068ff06ff39a7 */ /* 0x0001e2000810003f */
[----:B------:R-:W-:Y:S02]  /*9790*/  ISETP.GE.U32.AND P3, PT, R3, 0x5, PT ;  /* 0x000000050300780c */ /* 0x000fe40003f66070 */
[----:B------:R-:W-:Y:S02]  /*97a0*/  SHF.R.U32.HI R7, RZ, 0x2, R5 ;  /* 0x00000002ff077819 */ /* 0x000fe40000011605 */
[----:B------:R-:W-:Y:S02]  /*97b0*/  SEL R5, RZ, 0x1, !P1 ;  /* 0x00000001ff057807 */ /* 0x000fe40004800000 */
[----:B------:R-:W-:Y:S01]  /*97c0*/  ISETP.GE.U32.AND P1, PT, R16, UR4, PT ;  /* 0x0000000410007c0c */ /* 0x000fe2000bf26070 */
[----:B------:R-:W-:Y:S01]  /*97d0*/  IMAD R12, R7, -0x5, R12 ;  /* 0xfffffffb070c7824 */ /* 0x000fe200078e020c */
[----:B------:R-:W-:Y:S02]  /*97e0*/  LOP3.LUT R0, R0, R5, RZ, 0x3c, !PT ;  /* 0x0000000500007212 */ /* 0x000fe400078e3cff */
[----:B------:R-:W-:-:S02]  /*97f0*/  ISETP.GE.U32.AND.EX P1, PT, R17, UR5, PT, P1 ;  /* 0x0000000511007c0c */ /* 0x000fc4000bf26110 */
[----:B------:R-:W-:Y:S02]  /*9800*/  PRMT R4, RZ, 0x7610, R4 ;  /* 0x00007610ff047816 */ /* 0x000fe40000000004 */
[----:B------:R-:W-:Y:S01]  /*9810*/  @P3 LOP3.LUT R0, R0, 0x1, R7, 0x78, !PT ;  /* 0x0000000100003812 */ /* 0x000fe200078e7807 */
[----:B------:R-:W-:-:S08]  /*9820*/  IMAD.MOV.U32 R7, RZ, RZ, -0x1 ;  /* 0xffffffffff077424 */ /* 0x000fd000078e00ff */
[----:B0-----:R-:W-:Y:S05]  /*9830*/  @P1 BRA `(.L_x_303) ;  /* 0x00000004004c1947 */ /* 0x001fea0003800000 */
[----:B------:R-:W-:Y:S01]  /*9840*/  ULDC.64 UR4, c[0x0][0x628] ;  /* 0x00018a0000047ab9 */ /* 0x000fe20000000a00 */
[----:B------:R-:W0:Y:S01]  /*9850*/  S2R R15, SR_CTAID.X ;  /* 0x00000000000f7919 */ /* 0x000e220000002500 */
[----:B------:R-:W-:Y:S01]  /*9860*/  ISETP.NE.U32.AND P1, PT, RZ, UR4, PT ;  /* 0x00000004ff007c0c */ /* 0x000fe2000bf25070 */
[----:B------:R-:W-:Y:S01]  /*9870*/  ULDC UR7, c[0x0][0x630] ;  /* 0x00018c0000077ab9 */ /* 0x000fe20000000800 */
[----:B------:R-:W-:Y:S01]  /*9880*/  IMAD.MOV.U32 R4, RZ, RZ, R16 ;  /* 0x000000ffff047224 */ /* 0x000fe200078e0010 */
[----:B------:R-:W1:Y:S01]  /*9890*/  S2R R14, SR_CTAID.Y ;  /* 0x00000000000e7919 */ /* 0x000e620000002600 */
[----:B------:R-:W-:Y:S01]  /*98a0*/  ISETP.NE.AND.EX P1, PT, RZ, UR5, PT, P1 ;  /* 0x00000005ff007c0c */ /* 0x000fe2000bf25310 */
[----:B------:R-:W-:-:S12]  /*98b0*/  IMAD.MOV.U32 R5, RZ, RZ, R17 ;  /* 0x000000ffff057224 */ /* 0x000fd800078e0011 */
[----:B------:R-:W-:Y:S05]  /*98c0*/  @!P1 BRA `(.L_x_304) ;  /* 0x0000000000289947 */ /* 0x000fea0003800000 */
[----:B------:R-:W-:Y:S02]  /*98d0*/  ULDC UR6, c[0x0][0x634] ;  /* 0x00018d0000067ab9 */ /* 0x000fe40000000800 */
[----:B------:R-:W-:-:S05]  /*98e0*/  IADD3 R9, P1, R16, UR6, RZ ;  /* 0x0000000610097c10 */ /* 0x000fca000ff3e0ff */
[----:B------:R-:W-:-:S04]  /*98f0*/  IMAD.X R21, RZ, RZ, R17, P1 ;  /* 0x000000ffff157224 */ /* 0x000fc800008e0611 */
[----:B------:R-:W-:-:S04]  /*9900*/  IMAD.WIDE.U32 R6, R21, UR4, RZ ;  /* 0x0000000415067c25 */ /* 0x000fc8000f8e00ff */
[----:B------:R-:W-:-:S04]  /*9910*/  IMAD.WIDE.U32 R6, P1, R9, UR5, R6 ;  /* 0x0000000509067c25 */ /* 0x000fc8000f820006 */
[----:B------:R-:W-:-:S04]  /*9920*/  IMAD.WIDE.U32 R8, R9, UR4, RZ ;  /* 0x0000000409087c25 */ /* 0x000fc8000f8e00ff */
[----:B------:R-:W-:Y:S01]  /*9930*/  IMAD.X R5, RZ, RZ, RZ, P1 ;  /* 0x000000ffff057224 */ /* 0x000fe200008e06ff */
[----:B------:R-:W-:Y:S01]  /*9940*/  IADD3 RZ, P1, R9, R6, RZ ;  /* 0x0000000609ff7210 */ /* 0x000fe20007f3e0ff */
[----:B------:R-:W-:-:S04]  /*9950*/  IMAD.MOV.U32 R4, RZ, RZ, R7 ;  /* 0x000000ffff047224 */ /* 0x000fc800078e0007 */
[----:B------:R-:W-:-:S08]  /*9960*/  IMAD.WIDE.U32.X R4, R21, UR5, R4, P1 ;  /* 0x0000000515047c25 */ /* 0x000fd000088e0404 */
.L_x_304:
[--C-:B------:R-:W-:Y:S01]  /*9970*/  SHF.R.U64 R8, R4, UR7, R5.reuse ;  /* 0x0000000704087c19 */ /* 0x100fe20008001205 */
[----:B------:R-:W-:Y:S01]  /*9980*/  ULDC.64 UR4, c[0x0][0x620] ;  /* 0x0001880000047ab9 */ /* 0x000fe20000000a00 */
[----:B------:R-:W-:Y:S01]  /*9990*/  SHF.R.U32.HI R4, RZ, UR7, R5 ;  /* 0x00000007ff047c19 */ /* 0x000fe20008011605 */
[----:B------:R-:W2:Y:S01]  /*99a0*/  LDC R24, c[0x0][0x144] ;  /* 0x00005100ff187b82 */ /* 0x000ea20000000800 */
[----:B------:R-:W-:Y:S01]  /*99b0*/  IADD3 R7, P1, RZ, -R8, RZ ;  /* 0x80000008ff077210 */ /* 0x000fe20007f3e0ff */
[----:B------:R-:W-:Y:S01]  /*99c0*/  ULDC.64 UR8, c[0x0][0x640] ;  /* 0x0001900000087ab9 */ /* 0x000fe20000000a00 */
[----:B0-----:R-:W-:Y:S01]  /*99d0*/  I2FP.F32.U32 R9, R15 ;  /* 0x0000000f00097245 */ /* 0x001fe20000201000 */
[----:B------:R-:W-:Y:S02]  /*99e0*/  ULDC UR6, c[0x0][0x608] ;  /* 0x0001820000067ab9 */ /* 0x000fe40000000800 */
[----:B------:R-:W-:Y:S01]  /*99f0*/  IMAD.X R4, RZ, RZ, ~R4, P1 ;  /* 0x000000ffff047224 */ /* 0x000fe200008e0e04 */
[----:B------:R-:W-:Y:S01]  /*9a00*/  ISETP.NE.U32.AND P1, PT, RZ, UR8, PT ;  /* 0x00000008ff007c0c */ /* 0x000fe2000bf25070 */
[----:B------:R-:W0:Y:S02]  /*9a10*/  LDC R21, c[0x0][0x148] ;  /* 0x00005200ff157b82 */ /* 0x000e240000000800 */
[----:B------:R-:W-:Y:S01]  /*9a20*/  IMAD R6, R4, UR4, RZ ;  /* 0x0000000404067c24 */ /* 0x000fe2000f8e02ff */
[----:B------:R-:W-:Y:S01]  /*9a30*/  ISETP.NE.AND.EX P1, PT, RZ, UR9, PT, P1 ;  /* 0x00000009ff007c0c */ /* 0x000fe2000bf25310 */
[----:B------:R-:W-:Y:S01]  /*9a40*/  IMAD.WIDE.U32 R4, R7, UR4, R16 ;  /* 0x0000000407047c25 */ /* 0x000fe2000f8e0010 */
[----:B------:R-:W-:-:S03]  /*9a50*/  ULDC UR4, c[0x0][0x150] ;  /* 0x0000540000047ab9 */ /* 0x000fc60000000800 */
[----:B------:R-:W-:Y:S02]  /*9a60*/  IMAD R7, R7, UR5, R6 ;  /* 0x0000000507077c24 */ /* 0x000fe4000f8e0206 */
[----:B------:R-:W-:Y:S01]  /*9a70*/  FMUL R6, R9, UR4 ;  /* 0x0000000409067c20 */ /* 0x000fe20008400000 */
[----:B------:R-:W-:Y:S01]  /*9a80*/  ULDC UR4, c[0x0][0x618] ;  /* 0x0001860000047ab9 */ /* 0x000fe20000000800 */
[----:B------:R-:W-:Y:S01]  /*9a90*/  ULDC UR5, c[0x0][0x154] ;  /* 0x0000550000057ab9 */ /* 0x000fe20000000800 */
[----:B------:R-:W-:-:S03]  /*9aa0*/  IMAD.IADD R5, R5, 0x1, R7 ;  /* 0x0000000105057824 */ /* 0x000fc600078e0207 */
[----:B------:R-:W3:Y:S02]  /*9ab0*/  F2I.U32.TRUNC.NTZ R6, R6 ;  /* 0x0000000600067305 */ /* 0x000ee4000020f000 */
[----:B------:R-:W-:Y:S02]  /*9ac0*/  SHF.R.U64 R9, R4, UR4, R5 ;  /* 0x0000000404097c19 */ /* 0x000fe40008001205 */
[----:B-1----:R-:W-:-:S05]  /*9ad0*/  I2FP.F32.U32 R4, R14 ;  /* 0x0000000e00047245 */ /* 0x002fca0000201000 */
[----:B------:R-:W-:Y:S01]  /*9ae0*/  FMUL R22, R4, UR5 ;  /* 0x0000000504167c20 */ /* 0x000fe20008400000 */
[----:B------:R-:W-:Y:S01]  /*9af0*/  SHF.R.U32.HI R4, RZ, UR4, R5 ;  /* 0x00000004ff047c19 */ /* 0x000fe20008011605 */
[----:B------:R-:W-:-:S03]  /*9b00*/  ULDC UR4, c[0x0][0x658] ;  /* 0x0001960000047ab9 */ /* 0x000fc60000000800 */
[--C-:B------:R-:W-:Y:S01]  /*9b10*/  SHF.R.U64 R20, R9, UR6, R4.reuse ;  /* 0x0000000609147c19 */ /* 0x100fe20008001204 */
[----:B------:R-:W1:Y:S01]  /*9b20*/  F2I.U32.TRUNC.NTZ R22, R22 ;  /* 0x0000001600167305 */ /* 0x000e62000020f000 */
[----:B------:R-:W-:Y:S01]  /*9b30*/  SHF.R.U32.HI R5, RZ, UR6, R4 ;  /* 0x00000006ff057c19 */ /* 0x000fe20008011604 */
[----:B---3--:R-:W-:-:S03]  /*9b40*/  IMAD.MOV R6, RZ, RZ, -R6 ;  /* 0x000000ffff067224 */ /* 0x008fc600078e0a06 */
[----:B------:R-:W-:Y:S01]  /*9b50*/  SHF.R.U64 R18, R20, UR4, R5 ;  /* 0x0000000414127c19 */ /* 0x000fe20008001205 */
[----:B--2---:R-:W-:Y:S01]  /*9b60*/  IMAD R15, R24, R6, R15 ;  /* 0x00000006180f7224 */ /* 0x004fe200078e020f */
[----:B------:R-:W-:-:S03]  /*9b70*/  SHF.R.U32.HI R23, RZ, UR4, R5 ;  /* 0x00000004ff177c19 */ /* 0x000fc60008011605 */
[----:B------:R-:W-:Y:S02]  /*9b80*/  IMAD.MOV.U32 R4, RZ, RZ, R18 ;  /* 0x000000ffff047224 */ /* 0x000fe400078e0012 */
[----:B------:R-:W-:Y:S01]  /*9b90*/  IMAD.MOV.U32 R5, RZ, RZ, R23 ;  /* 0x000000ffff057224 */ /* 0x000fe200078e0017 */
[----:B-1----:R-:W-:Y:S06]  /*9ba0*/  @!P1 BRA `(.L_x_305) ;  /* 0x0000000000289947 */ /* 0x002fec0003800000 */
[----:B------:R-:W-:Y:S02]  /*9bb0*/  ULDC UR4, c[0x0][0x64c] ;  /* 0x0001930000047ab9 */ /* 0x000fe40000000800 */
[----:B------:R-:W-:-:S05]  /*9bc0*/  IADD3 R5, P1, R18, UR4, RZ ;  /* 0x0000000412057c10 */ /* 0x000fca000ff3e0ff */
[----:B------:R-:W-:-:S04]  /*9bd0*/  IMAD.X R23, RZ, RZ, R23, P1 ;  /* 0x000000ffff177224 */ /* 0x000fc800008e0617 */
[----:B------:R-:W-:-:S04]  /*9be0*/  IMAD.WIDE.U32 R6, R23, UR8, RZ ;  /* 0x0000000817067c25 */ /* 0x000fc8000f8e00ff */
[----:B------:R-:W-:-:S04]  /*9bf0*/  IMAD.WIDE.U32 R6, P1, R5, UR9, R6 ;  /* 0x0000000905067c25 */ /* 0x000fc8000f820006 */
[----:B------:R-:W-:-:S04]  /*9c00*/  IMAD.WIDE.U32 R4, R5, UR8, RZ ;  /* 0x0000000805047c25 */ /* 0x000fc8000f8e00ff */
[----:B------:R-:W-:Y:S01]  /*9c10*/  IMAD.MOV.U32 R4, RZ, RZ, R7 ;  /* 0x000000ffff047224 */ /* 0x000fe200078e0007 */
[----:B------:R-:W-:Y:S01]  /*9c20*/  IADD3 RZ, P3, R5, R6, RZ ;  /* 0x0000000605ff7210 */ /* 0x000fe20007f7e0ff */
[----:B------:R-:W-:-:S04]  /*9c30*/  IMAD.X R5, RZ, RZ, RZ, P1 ;  /* 0x000000ffff057224 */ /* 0x000fc800008e06ff */
[----:B------:R-:W-:-:S08]  /*9c40*/  IMAD.WIDE.U32.X R4, R23, UR9, R4, P3 ;  /* 0x0000000917047c25 */ /* 0x000fd000098e0404 */
.L_x_305:
[----:B------:R-:W-:Y:S01]  /*9c50*/  ISETP.NE.AND P1, PT, R2, 0x1, PT ;  /* 0x000000010200780c */ /* 0x000fe20003f25270 */
[----:B------:R-:W-:Y:S01]  /*9c60*/  ULDC UR4, c[0x0][0x648] ;  /* 0x0001920000047ab9 */ /* 0x000fe20000000800 */
[----:B------:R-:W-:Y:S01]  /*9c70*/  LOP3.LUT R20, R20, UR17, RZ, 0xc0, !PT ;  /* 0x0000001114147c12 */ /* 0x000fe2000f8ec0ff */
[----:B------:R-:W-:Y:S01]  /*9c80*/  IMAD.MOV R22, RZ, RZ, -R22 ;  /* 0x000000ffff167224 */ /* 0x000fe200078e0a16 */
[----:B------:R-:W-:Y:S01]  /*9c90*/  SHF.R.U64 R5, R4, UR4, R5 ;  /* 0x0000000404057c19 */ /* 0x000fe20008001205 */
[----:B------:R-:W-:Y:S01]  /*9ca0*/  ULDC UR4, c[0x0][0x638] ;  /* 0x00018e0000047ab9 */ /* 0x000fe20000000800 */
[----:B------:R-:W-:Y:S01]  /*9cb0*/  LOP3.LUT R9, R9, UR16, RZ, 0xc0, !PT ;  /* 0x0000001009097c12 */ /* 0x000fe2000f8ec0ff */
[----:B------:R-:W-:Y:S01]  /*9cc0*/  ULDC UR5, c[0x0][0x610] ;  /* 0x0001840000057ab9 */ /* 0x000fe20000000800 */
[----:B------:R-:W-:Y:S02]  /*9cd0*/  IMAD.MOV.U32 R4, RZ, RZ, 0x1 ;  /* 0x00000001ff047424 */ /* 0x000fe400078e00ff */
[----:B------:R-:W-:-:S02]  /*9ce0*/  IMAD.MOV R7, RZ, RZ, -R5 ;  /* 0x000000ffff077224 */ /* 0x000fc400078e0a05 */
[----:B------:R-:W-:Y:S02]  /*9cf0*/  IMAD R20, R5, UR18, R20 ;  /* 0x0000001205147c24 */ /* 0x000fe4000f8e0214 */
[----:B0-----:R-:W-:Y:S02]  /*9d00*/  @P1 IMAD R15, R21, R22, R14 ;  /* 0x00000016150f1224 */ /* 0x001fe400078e020e */
[----:B------:R-:W-:Y:S01]  /*9d10*/  IMAD R18, R7, UR4, R18 ;  /* 0x0000000407127c24 */ /* 0x000fe2000f8e0212 */
[----:B------:R-:W-:Y:S01]  /*9d20*/  ULDC UR4, c[0x0][0x600] ;  /* 0x0001800000047ab9 */ /* 0x000fe20000000800 */
[----:B------:R-:W-:Y:S02]  /*9d30*/  IMAD R15, R20, UR5, R15 ;  /* 0x00000005140f7c24 */ /* 0x000fe4000f8e020f */
[----:B------:R-:W-:-:S05]  /*9d40*/  IMAD R18, R18, UR4, R9 ;  /* 0x0000000412127c24 */ /* 0x000fca000f8e0209 */
[----:B------:R-:W-:Y:S02]  /*9d50*/  SEL R9, R18, R15, !P1 ;  /* 0x0000000f12097207 */ /* 0x000fe40004800000 */
[----:B------:R-:W-:-:S07]  /*9d60*/  SEL R7, R15, R18, !P1 ;  /* 0x000000120f077207 */ /* 0x000fce0004800000 */
.L_x_303:
[----:B------:R-:W-:Y:S05]  /*9d70*/  BSYNC B1 ;  /* 0x0000000000017941 */ /* 0x000fea0003800000 */
.L_x_302:
[----:B------:R-:W-:-:S13]  /*9d80*/  LOP3.LUT P1, RZ, R4, 0xff, RZ, 0xc0, !PT ;  /* 0x000000ff04ff7812 */ /* 0x000fda000782c0ff */
[----:B------:R-:W-:Y:S05]  /*9d90*/  @P1 BRA `(.L_x_306) ;  /* 0xfffffff4004c1947 */ /* 0x000fea000383ffff */
[----:B------:R-:W-:Y:S05]  /*9da0*/  BSYNC B0 ;  /* 0x0000000000007941 */ /* 0x000fea0003800000 */
.L_x_294:
[----:B------:R-:W-:-:S03]  /*9db0*/  UMOV UR4, 0xffffffff ;  /* 0xffffffff00047882 */ /* 0x000fc60000000000 */
[----:B------:R-:W-:Y:S05]  /*9dc0*/  BRA.DIV UR4, `(.L_x_307) ;  /* 0x0000000604387947 */ /* 0x000fea000b800000 */
[----:B------:R-:W-:-:S13]  /*9dd0*/  ELECT P6, URZ, PT ;  /* 0x00000000003f782f */ /* 0x000fda00038c0000 */
.L_x_322:
[----:B------:R-:W-:Y:S04]  /*9de0*/  BSSY B0, `(.L_x_308) ;  /* 0x0000034000007945 */ /* 0x000fe80003800000 */
[----:B------:R-:W-:Y:S05]  /*9df0*/  @!P6 BRA `(.L_x_309) ;  /* 0x0000000000c8e947 */ /* 0x000fea0003800000 */
[----:B------:R-:W-:-:S04]  /*9e00*/  LOP3.LUT R19, R19, 0x2, RZ, 0xfc, !PT ;  /* 0x0000000213137812 */ /* 0x000fc800078efcff */
[----:B------:R-:W-:-:S13]  /*9e10*/  ISETP.NE.AND P0, PT, R19, 0x3, PT ;  /* 0x000000031300780c */ /* 0x000fda0003f05270 */
[----:B------:R-:W-:Y:S05]  /*9e20*/  @!P0 BRA `(.L_x_310) ;  /* 0x0000000000048947 */ /* 0x000fea0003800000 */
[----:B------:R-:W-:Y:S01]  /*9e30*/  BPT.TRAP 0x1 ;  /* 0x000000040000795c */ /* 0x000fe20000300000 */
.L_x_310:
[----:B------:R-:W0:Y:S01]  /*9e40*/  S2R R3, SR_CgaCtaId ;  /* 0x0000000000037919 */ /* 0x000e220000008800 */
[----:B------:R-:W-:-:S04]  /*9e50*/  MOV R2, 0x400 ;  /* 0x0000040000027802 */ /* 0x000fc80000000f00 */
[----:B0-----:R-:W-:Y:S02]  /*9e60*/  LEA R3, R3, R2, 0x18 ;  /* 0x0000000203037211 */ /* 0x001fe400078ec0ff */
[----:B------:R-:W-:-:S03]  /*9e70*/  SHF.L.U32 R2, R0, 0x1f, RZ ;  /* 0x0000001f00027819 */ /* 0x000fc600000006ff */
[----:B------:R-:W-:-:S04]  /*9e80*/  VIADD R3, R3, 0x28 ;  /* 0x0000002803037836 */ /* 0x000fc80000000000 */
[C---:B------:R-:W-:Y:S02]  /*9e90*/  IMAD R7, R12.reuse, 0x8, R3 ;  /* 0x000000080c077824 */ /* 0x040fe400078e0203 */
[----:B------:R-:W-:Y:S02]  /*9ea0*/  VIADD R12, R12, 0x1 ;  /* 0x000000010c0c7836 */ /* 0x000fe40000000000 */
[----:B------:R-:W0:Y:S03]  /*9eb0*/  SYNCS.PHASECHK.TRANS64.TRYWAIT P0, [R7+URZ], R2 ;  /* 0x00000002070075a7 */ /* 0x000e26000800017f */
[----:B------:R-:W-:-:S04]  /*9ec0*/  ISETP.NE.AND P1, PT, R12, 0x5, PT ;  /* 0x000000050c00780c */ /* 0x000fc80003f25270 */
[----:B------:R-:W-:Y:S02]  /*9ed0*/  SEL R5, RZ, 0x1, P1 ;  /* 0x00000001ff057807 */ /* 0x000fe40000800000 */
[----:B------:R-:W-:Y:S02]  /*9ee0*/  SEL R12, R12, RZ, P1 ;  /* 0x000000ff0c0c7207 */ /* 0x000fe40000800000 */
[----:B------:R-:W-:-:S03]  /*9ef0*/  LOP3.LUT R5, R0, R5, RZ, 0x3c, !PT ;  /* 0x0000000500057212 */ /* 0x000fc600078e3cff */
[----:B------:R-:W-:Y:S01]  /*9f00*/  IMAD R9, R12, 0x8, R3 ;  /* 0x000000080c097824 */ /* 0x000fe200078e0203 */
[----:B------:R-:W-:Y:S01]  /*9f10*/  SHF.L.U32 R4, R5, 0x1f, RZ ;  /* 0x0000001f05047819 */ /* 0x000fe200000006ff */
[----:B0-----:R-:W-:Y:S06]  /*9f20*/  @!P0 BRA `(.L_x_311) ;  /* 0x0000000400008947 */ /* 0x001fec0003800000 */
.L_x_323:
[----:B------:R-:W1:Y:S01]  /*9f30*/  SYNCS.PHASECHK.TRANS64.TRYWAIT P0, [R9+URZ], R4 ;  /* 0x00000004090075a7 */ /* 0x000e62000800017f */
[----:B------:R-:W-:-:S05]  /*9f40*/  VIADD R0, R12, 0x1 ;  /* 0x000000010c007836 */ /* 0x000fca0000000000 */
[----:B------:R-:W-:-:S04]  /*9f50*/  ISETP.NE.AND P1, PT, R0, 0x5, PT ;  /* 0x000000050000780c */ /* 0x000fc80003f25270 */
[----:B0-----:R-:W-:Y:S02]  /*9f60*/  SEL R2, RZ, 0x1, P1 ;  /* 0x00000001ff027807 */ /* 0x001fe40000800000 */
[----:B------:R-:W-:Y:S02]  /*9f70*/  SEL R0, R0, RZ, P1 ;  /* 0x000000ff00007207 */ /* 0x000fe40000800000 */
[----:B------:R-:W-:-:S03]  /*9f80*/  LOP3.LUT R7, R5, R2, RZ, 0x3c, !PT ;  /* 0x0000000205077212 */ /* 0x000fc600078e3cff */
[----:B------:R-:W-:Y:S01]  /*9f90*/  IMAD R6, R0, 0x8, R3 ;  /* 0x0000000800067824 */ /* 0x000fe200078e0203 */
[----:B------:R-:W-:Y:S01]  /*9fa0*/  SHF.L.U32 R5, R7, 0x1f, RZ ;  /* 0x0000001f07057819 */ /* 0x000fe200000006ff */
[----:B-1----:R-:W-:Y:S06]  /*9fb0*/  @!P0 BRA `(.L_x_312) ;  /* 0x0000000000f08947 */ /* 0x002fec0003800000 */
.L_x_324:
[----:B------:R-:W1:Y:S01]  /*9fc0*/  SYNCS.PHASECHK.TRANS64.TRYWAIT P0, [R6+URZ], R5 ;  /* 0x00000005060075a7 */ /* 0x000e62000800017f */
[----:B------:R-:W-:-:S05]  /*9fd0*/  VIADD R0, R0, 0x1 ;  /* 0x0000000100007836 */ /* 0x000fca0000000000 */
[----:B------:R-:W-:-:S04]  /*9fe0*/  ISETP.NE.AND P1, PT, R0, 0x5, PT ;  /* 0x000000050000780c */ /* 0x000fc80003f25270 */
[----:B------:R-:W-:Y:S02]  /*9ff0*/  SEL R2, RZ, 0x1, P1 ;  /* 0x00000001ff027807 */ /* 0x000fe40000800000 */
[----:B------:R-:W-:Y:S02]  /*a000*/  SEL R0, R0, RZ, P1 ;  /* 0x000000ff00007207 */ /* 0x000fe40000800000 */
[----:B------:R-:W-:-:S03]  /*a010*/  LOP3.LUT R7, R7, R2, RZ, 0x3c, !PT ;  /* 0x0000000207077212 */ /* 0x000fc600078e3cff */
[----:B0-----:R-:W-:Y:S01]  /*a020*/  IMAD R9, R0, 0x8, R3 ;  /* 0x0000000800097824 */ /* 0x001fe200078e0203 */
[----:B------:R-:W-:Y:S01]  /*a030*/  SHF.L.U32 R4, R7, 0x1f, RZ ;  /* 0x0000001f07047819 */ /* 0x000fe200000006ff */
[----:B-1----:R-:W-:Y:S06]  /*a040*/  @!P0 BRA `(.L_x_313) ;  /* 0x0000000000e08947 */ /* 0x002fec0003800000 */
.L_x_325:
[----:B------:R-:W1:Y:S01]  /*a050*/  SYNCS.PHASECHK.TRANS64.TRYWAIT P0, [R9+URZ], R4 ;  /* 0x00000004090075a7 */ /* 0x000e62000800017f */
[----:B------:R-:W-:-:S05]  /*a060*/  VIADD R0, R0, 0x1 ;  /* 0x0000000100007836 */ /* 0x000fca0000000000 */
[----:B------:R-:W-:-:S04]  /*a070*/  ISETP.NE.AND P1, PT, R0, 0x5, PT ;  /* 0x000000050000780c */ /* 0x000fc80003f25270 */
[----:B------:R-:W-:Y:S02]  /*a080*/  SEL R2, RZ, 0x1, P1 ;  /* 0x00000001ff027807 */ /* 0x000fe40000800000 */
[----:B------:R-:W-:Y:S02]  /*a090*/  SEL R0, R0, RZ, P1 ;  /* 0x000000ff00007207 */ /* 0x000fe40000800000 */
[----:B------:R-:W-:Y:S01]  /*a0a0*/  LOP3.LUT R2, R7, R2, RZ, 0x3c, !PT ;  /* 0x0000000207027212 */ /* 0x000fe200078e3cff */
[----:B-1----:R-:W-:Y:S06]  /*a0b0*/  @!P0 BRA `(.L_x_314) ;  /* 0x0000000000d88947 */ /* 0x002fec0003800000 */
.L_x_326:
[----:B------:R-:W-:Y:S01]  /*a0c0*/  IMAD R3, R0, 0x8, R3 ;  /* 0x0000000800037824 */ /* 0x000fe200078e0203 */
[----:B------:R-:W-:-:S07]  /*a0d0*/  SHF.L.U32 R0, R2, 0x1f, RZ ;  /* 0x0000001f02007819 */ /* 0x000fce00000006ff */
.L_x_315:
[----:B--2---:R2:W3:Y:S02]  /*a0e0*/  SYNCS.PHASECHK.TRANS64.TRYWAIT P0, [R3+URZ], R0 ;  /* 0x00000000030075a7 */ /* 0x0044e4000800017f */
[----:B---3--:R-:W-:Y:S05]  /*a0f0*/  @!P0 NANOSLEEP.SYNCS 0x989680 ;  /* 0x009896800000895d */ /* 0x008fea0003900000 */
[----:B------:R-:W3:Y:S02]  /*a100*/  @!P0 SYNCS.PHASECHK.TRANS64 P0, [R3+URZ], R0 ;  /* 0x00000000030085a7 */ /* 0x000ee4000800007f */
[----:B---3--:R-:W-:Y:S05]  /*a110*/  @!P0 BRA `(.L_x_315) ;  /* 0xfffffffc00f08947 */ /* 0x008fea000383ffff */
.L_x_309:
[----:B------:R-:W-:Y:S05]  /*a120*/  BSYNC B0 ;  /* 0x0000000000007941 */ /* 0x000fea0003800000 */
.L_x_308:
[----:B------:R-:W-:Y:S05]  /*a130*/  EXIT ;  /* 0x000000000000794d */ /* 0x000fea0003800000 */
.L_x_17:
[----:B----4-:R4:W0:Y:S02]  /*a140*/  SYNCS.PHASECHK.TRANS64.TRYWAIT P1, [R3+URZ], R0 ;  /* 0x00000000030075a7 */ /* 0x010824000802017f */
[----:B0-----:R-:W-:Y:S05]  /*a150*/  @!P1 NANOSLEEP.SYNCS 0x989680 ;  /* 0x009896800000995d */ /* 0x001fea0003900000 */
[----:B------:R-:W0:Y:S02]  /*a160*/  @!P1 SYNCS.PHASECHK.TRANS64 P1, [R3+URZ], R0 ;  /* 0x00000000030095a7 */ /* 0x000e24000802007f */
[----:B0-----:R-:W-:Y:S05]  /*a170*/  @!P1 BRA `(.L_x_17) ;  /* 0xfffffffc00f09947 */ /* 0x001fea000383ffff */
[----:B------:R-:W-:Y:S05]  /*a180*/  BRA `(.L_x_16) ;  /* 0xffffff7000407947 */ /* 0x000fea000383ffff */
.L_x_22:
[----:B-1----:R1:W3:Y:S02]  /*a190*/  SYNCS.PHASECHK.TRANS64.TRYWAIT P1, [R5+URZ], R4 ;  /* 0x00000004050075a7 */ /* 0x0022e4000802017f */
[----:B---3--:R-:W-:Y:S05]  /*a1a0*/  @!P1 NANOSLEEP.SYNCS 0x989680 ;  /* 0x009896800000995d */ /* 0x008fea0003900000 */
[----:B------:R-:W3:Y:S02]  /*a1b0*/  @!P1 SYNCS.PHASECHK.TRANS64 P1, [R5+URZ], R4 ;  /* 0x00000004050095a7 */ /* 0x000ee4000802007f */
[----:B---3--:R-:W-:Y:S05]  /*a1c0*/  @!P1 BRA `(.L_x_22) ;  /* 0xfffffffc00f09947 */ /* 0x008fea000383ffff */
[----:B------:R-:W-:Y:S05]  /*a1d0*/  BRA `(.L_x_21) ;  /* 0xffffff74007c7947 */ /* 0x000fea000383ffff */
.L_x_295:
[----:B------:R-:W-:Y:S01]  /*a1e0*/  BSSY B1, `(.L_x_316) ;  /* 0x0000006000017945 */ /* 0x000fe20003800000 */
[----:B------:R-:W-:-:S07]  /*a1f0*/  IMAD.MOV.U32 R15, RZ, RZ, -0x1 ;  /* 0xffffffffff0f7424 */ /* 0x000fce00078e00ff */
[----:B------:R-:W-:Y:S05]  /*a200*/  WARPSYNC.COLLECTIVE R15, `(.L_x_317) ;  /* 0x000000000f0c7348 */ /* 0x000fea0003c00000 */
[----:B------:R-:W-:Y:S02]  /*a210*/  ELECT P6, UR62, PT ;  /* 0x00000000003e782f */ /* 0x000fe400038c0000 */
[----:B------:R-:W-:Y:S01]  /*a220*/  MOV R14, UR62 ;  /* 0x0000003e000e7c02 */ /* 0x000fe20008000f00 */
[----:B------:R-:W-:Y:S10]  /*a230*/  ENDCOLLECTIVE ;  /* 0x000000000000791b */ /* 0x000ff40003800000 */
.L_x_317:
[----:B------:R-:W-:Y:S05]  /*a240*/  BSYNC B1 ;  /* 0x0000000000017941 */ /* 0x000fea0003800000 */
.L_x_316:
[----:B------:R-:W-:Y:S05]  /*a250*/  BRA `(.L_x_318) ;  /* 0xfffffff000287947 */ /* 0x000fea000383ffff */
.L_x_298:
[----:B0-----:R0:W1:Y:S02]  /*a260*/  SYNCS.PHASECHK.TRANS64.TRYWAIT P1, [R14+URZ+0x28], R7 ;  /* 0x000028070e0075a7 */ /* 0x001064000802017f */
[----:B-1----:R-:W-:Y:S05]  /*a270*/  @!P1 NANOSLEEP.SYNCS 0x989680 ;  /* 0x009896800000995d */ /* 0x002fea0003900000 */
[----:B------:R-:W1:Y:S02]  /*a280*/  @!P1 SYNCS.PHASECHK.TRANS64 P1, [R14+URZ+0x28], R7 ;  /* 0x000028070e0095a7 */ /* 0x000e64000802007f */
[----:B-1----:R-:W-:Y:S05]  /*a290*/  @!P1 BRA `(.L_x_298) ;  /* 0xfffffffc00f09947 */ /* 0x002fea000383ffff */
[----:B------:R-:W-:Y:S05]  /*a2a0*/  BRA `(.L_x_319) ;  /* 0xfffffff0005c7947 */ /* 0x000fea000383ffff */
.L_x_307:
[----:B------:R-:W-:Y:S01]  /*a2b0*/  BSSY B0, `(.L_x_320) ;  /* 0x0000006000007945 */ /* 0x000fe20003800000 */
[----:B------:R-:W-:-:S07]  /*a2c0*/  IMAD.MOV.U32 R15, RZ, RZ, -0x1 ;  /* 0xffffffffff0f7424 */ /* 0x000fce00078e00ff */
[----:B------:R-:W-:Y:S05]  /*a2d0*/  WARPSYNC.COLLECTIVE R15, `(.L_x_321) ;  /* 0x000000000f0c7348 */ /* 0x000fea0003c00000 */
[----:B------:R-:W-:Y:S02]  /*a2e0*/  ELECT P6, UR62, PT ;  /* 0x00000000003e782f */ /* 0x000fe400038c0000 */
[----:B------:R-:W-:Y:S01]  /*a2f0*/  MOV R14, UR62 ;  /* 0x0000003e000e7c02 */ /* 0x000fe20008000f00 */
[----:B------:R-:W-:Y:S10]  /*a300*/  ENDCOLLECTIVE ;  /* 0x000000000000791b */ /* 0x000ff40003800000 */
.L_x_321:
[----:B------:R-:W-:Y:S05]  /*a310*/  BSYNC B0 ;  /* 0x0000000000007941 */ /* 0x000fea0003800000 */
.L_x_320:
[----:B------:R-:W-:Y:S05]  /*a320*/  BRA `(.L_x_322) ;  /* 0xfffffff800ac7947 */ /* 0x000fea000383ffff */
.L_x_311:
[----:B0-----:R0:W1:Y:S02]  /*a330*/  SYNCS.PHASECHK.TRANS64.TRYWAIT P0, [R7+URZ], R2 ;  /* 0x00000002070075a7 */ /* 0x001064000800017f */
[----:B-1----:R-:W-:Y:S05]  /*a340*/  @!P0 NANOSLEEP.SYNCS 0x989680 ;  /* 0x009896800000895d */ /* 0x002fea0003900000 */
[----:B------:R-:W1:Y:S02]  /*a350*/  @!P0 SYNCS.PHASECHK.TRANS64 P0, [R7+URZ], R2 ;  /* 0x00000002070085a7 */ /* 0x000e64000800007f */
[----:B-1----:R-:W-:Y:S05]  /*a360*/  @!P0 BRA `(.L_x_311) ;  /* 0xfffffffc00f08947 */ /* 0x002fea000383ffff */
[----:B------:R-:W-:Y:S05]  /*a370*/  BRA `(.L_x_323) ;  /* 0xfffffff800ec7947 */ /* 0x000fea000383ffff */
.L_x_312:
[----:B0-----:R0:W1:Y:S02]  /*a380*/  SYNCS.PHASECHK.TRANS64.TRYWAIT P0, [R9+URZ], R4 ;  /* 0x00000004090075a7 */ /* 0x001064000800017f */
[----:B-1----:R-:W-:Y:S05]  /*a390*/  @!P0 NANOSLEEP.SYNCS 0x989680 ;  /* 0x009896800000895d */ /* 0x002fea0003900000 */
[----:B------:R-:W1:Y:S02]  /*a3a0*/  @!P0 SYNCS.PHASECHK.TRANS64 P0, [R9+URZ], R4 ;  /* 0x00000004090085a7 */ /* 0x000e64000800007f */
[----:B-1----:R-:W-:Y:S05]  /*a3b0*/  @!P0 BRA `(.L_x_312) ;  /* 0xfffffffc00f08947 */ /* 0x002fea000383ffff */
[----:B------:R-:W-:Y:S05]  /*a3c0*/  BRA `(.L_x_324) ;  /* 0xfffffff800fc7947 */ /* 0x000fea000383ffff */
.L_x_313:
[----:B0-----:R0:W1:Y:S02]  /*a3d0*/  SYNCS.PHASECHK.TRANS64.TRYWAIT P0, [R6+URZ], R5 ;  /* 0x00000005060075a7 */ /* 0x001064000800017f */
[----:B-1----:R-:W-:Y:S05]  /*a3e0*/  @!P0 NANOSLEEP.SYNCS 0x989680 ;  /* 0x009896800000895d */ /* 0x002fea0003900000 */
[----:B------:R-:W1:Y:S02]  /*a3f0*/  @!P0 SYNCS.PHASECHK.TRANS64 P0, [R6+URZ], R5 ;  /* 0x00000005060085a7 */ /* 0x000e64000800007f */
[----:B-1----:R-:W-:Y:S05]  /*a400*/  @!P0 BRA `(.L_x_313) ;  /* 0xfffffffc00f08947 */ /* 0x002fea000383ffff */
[----:B------:R-:W-:Y:S05]  /*a410*/  BRA `(.L_x_325) ;  /* 0xfffffffc000c7947 */ /* 0x000fea000383ffff */
.L_x_314:
[----:B-1----:R1:W2:Y:S02]  /*a420*/  SYNCS.PHASECHK.TRANS64.TRYWAIT P0, [R9+URZ], R4 ;  /* 0x00000004090075a7 */ /* 0x0022a4000800017f */
[----:B--2---:R-:W-:Y:S05]  /*a430*/  @!P0 NANOSLEEP.SYNCS 0x989680 ;  /* 0x009896800000895d */ /* 0x004fea0003900000 */
[----:B------:R-:W2:Y:S02]  /*a440*/  @!P0 SYNCS.PHASECHK.TRANS64 P0, [R9+URZ], R4 ;  /* 0x00000004090085a7 */ /* 0x000ea4000800007f */
[----:B--2---:R-:W-:Y:S05]  /*a450*/  @!P0 BRA `(.L_x_314) ;  /* 0xfffffffc00f08947 */ /* 0x004fea000383ffff */
[----:B------:R-:W-:Y:S05]  /*a460*/  BRA `(.L_x_326) ;  /* 0xfffffffc00147947 */ /* 0x000fea000383ffff */
.L_x_327:
[----:B------:R-:W-:-:S00]  /*a470*/  BRA `(.L_x_327) ;  /* 0xfffffffc00fc7947 */ /* 0x000fc0000383ffff */
[----:B------:R-:W-:-:S00]  /*a480*/  NOP ;  /* 0x0000000000007918 */ /* 0x000fc00000000000 */
[----:B------:R-:W-:-:S00]  /*a490*/  NOP ;  /* 0x0000000000007918 */ /* 0x000fc00000000000 */
[----:B------:R-:W-:-:S00]  /*a4a0*/  NOP ;  /* 0x0000000000007918 */ /* 0x000fc00000000000 */
[----:B------:R-:W-:-:S00]  /*a4b0*/  NOP ;  /* 0x0000000000007918 */ /* 0x000fc00000000000 */
[----:B------:R-:W-:-:S00]  /*a4c0*/  NOP ;  /* 0x0000000000007918 */ /* 0x000fc00000000000 */
[----:B------:R-:W-:-:S00]  /*a4d0*/  NOP ;  /* 0x0000000000007918 */ /* 0x000fc00000000000 */
[----:B------:R-:W-:-:S00]  /*a4e0*/  NOP ;  /* 0x0000000000007918 */ /* 0x000fc00000000000 */
[----:B------:R-:W-:-:S00]  /*a4f0*/  NOP ;  /* 0x0000000000007918 */ /* 0x000fc00000000000 */
.L_x_328:


//--------------------- .nv.global.init           --------------------------
	.section	.nv.global.init,"aw",@progbits
.nv.global.init:
	.type		$str$22,@object
	.size		$str$22,($str$23 - $str$22)
$str$22:
        /*0000*/ 	.byte	0x6b, 0x5f, 0x74, 0x69, 0x6c, 0x65, 0x5f, 0x63, 0x6f, 0x75, 0x6e, 0x74, 0x20, 0x3e, 0x3d, 0x20
        /*0010*/ 	.byte	0x31, 0x00
	.type		$str$23,@object
	.size		$str$23,(__unnamed_1 - $str$23)
$str$23:
        /*0012*/ 	.byte	0x2f, 0x74, 0x6d, 0x70, 0x2f, 0x63, 0x75, 0x74, 0x6c, 0x61, 0x73, 0x73, 0x5f, 0x73, 0x77, 0x65
        /*0022*/ 	.byte	0x65, 0x70, 0x5f, 0x73, 0x72, 0x63, 0x2f, 0x69, 0x6e, 0x63, 0x6c, 0x75, 0x64, 0x65, 0x2f, 0x63
        /*0032*/ 	.byte	0x75, 0x74, 0x6c, 0x61, 0x73, 0x73, 0x2f, 0x67, 0x65, 0x6d, 0x6d, 0x2f, 0x63, 0x6f, 0x6c, 0x6c
        /*0042*/ 	.byte	0x65, 0x63, 0x74, 0x69, 0x76, 0x65, 0x2f, 0x73, 0x6d, 0x39, 0x30, 0x5f, 0x6d, 0x6d, 0x61, 0x5f
        /*0052*/ 	.byte	0x74, 0x6d, 0x61, 0x5f, 0x67, 0x6d, 0x6d, 0x61, 0x5f, 0x73, 0x73, 0x5f, 0x77, 0x61, 0x72, 0x70
        /*0062*/ 	.byte	0x73, 0x70, 0x65, 0x63, 0x69, 0x61, 0x6c, 0x69, 0x7a, 0x65, 0x64, 0x2e, 0x68, 0x70, 0x70, 0x00
	.type		__unnamed_1,@object
	.size		__unnamed_1,(.L_0 - __unnamed_1)
__unnamed_1:
        /*0072*/ 	.byte	0x76, 0x6f, 0x69, 0x64, 0x20, 0x63, 0x75, 0x74, 0x6c, 0x61, 0x73, 0x73, 0x3a, 0x3a, 0x67, 0x65
        /* <DEDUP_REMOVED lines=172> */
        /*0b42*/ 	.byte	0x74, 0x69, 0x74, 0x79, 0x5d, 0x00
.L_0:


//--------------------- .nv.shared._ZN7cutlass13device_kernelINS_4gemm6kernel13GemmUniversalIN4cute5tupleIJiiiiEEENS1_10collective13CollectiveMmaINS1_34MainloopSm90TmaGmmaWarpSpecializedILi5ENS5_IJNS4_1CILi1EEESB_SB_EEENS1_35KernelTmaWarpSpecializedCooperativeEEENS5_IJNSA_ILi256EEENSA_ILi128EEESG_EEEaNS5_IJlSB_lEEEaSI_NS4_8TiledMMAINS4_8MMA_AtomIJNS4_4SM904GMMA27MMA_64x128x32_S32S8S8_SS_TNEEEENS4_6LayoutINS5_IJNSA_ILi2EEESB_SB_EEENS5_IJSB_NSA_ILi0EEESS_EEEEENS5_IJNS4_10UnderscoreESV_SV_EEEEENS4_13SM90_TMA_LOADENS4_14ComposedLayoutINS4_7SwizzleILi3ELi4ELi3EEENS4_18smem_ptr_flag_bitsILi8EEENSP_INS5_IJNSA_ILi8EEESG_EEENS5_IJSG_SB_EEEEEEEvNS4_8identityESY_S18_vS19_EENS_8epilogue10collective6detail29Sm90TmaWarpSpecializedAdapterINS1C_15DefaultEpilogueIaSI_SI_NS1B_6thread17LinearCombinationIaLi1EiiLNS1G_9ScaleType4KindE0ELNS_15FloatRoundStyleE2EaEENS1_15EpilogueDefaultEEEEEvvEEEEvNT_6ParamsE --------------------------
	.section	.nv.shared._ZN7cutlass13device_kernelINS_4gemm6kernel13GemmUniversalIN4cute5tupleIJiiiiEEENS1_10collective13CollectiveMmaINS1_34MainloopSm90TmaGmmaWarpSpecializedILi5ENS5_IJNS4_1CILi1EEESB_SB_EEENS1_35KernelTmaWarpSpecializedCooperativeEEENS5_IJNSA_ILi256EEENSA_ILi128EEESG_EEEaNS5_IJlSB_lEEEaSI_NS4_8TiledMMAINS4_8MMA_AtomIJNS4_4SM904GMMA27MMA_64x128x32_S32S8S8_SS_TNEEEENS4_6LayoutINS5_IJNSA_ILi2EEESB_SB_EEENS5_IJSB_NSA_ILi0EEESS_EEEEENS5_IJNS4_10UnderscoreESV_SV_EEEEENS4_13SM90_TMA_LOADENS4_14ComposedLayoutINS4_7SwizzleILi3ELi4ELi3EEENS4_18smem_ptr_flag_bitsILi8EEENSP_INS5_IJNSA_ILi8EEESG_EEENS5_IJSG_SB_EEEEEEEvNS4_8identityESY_S18_vS19_EENS_8epilogue10collective6detail29Sm90TmaWarpSpecializedAdapterINS1C_15DefaultEpilogueIaSI_SI_NS1B_6thread17LinearCombinationIaLi1EiiLNS1G_9ScaleType4KindE0ELNS_15FloatRoundStyleE2EaEENS1_15EpilogueDefaultEEEEEvvEEEEvNT_6ParamsE,"aw",@nobits
	.sectionflags	@""
	.align	16
	.zero		1024


//--------------------- .nv.shared.reserved.0     --------------------------
	.section	.nv.shared.reserved.0,"aw",@nobits
	.weak		__nv_reservedSMEM_offset_0_alias
	.size		__nv_reservedSMEM_offset_0_alias, 0, 0
	.other		__nv_reservedSMEM_offset_0_alias,@"STO_CUDA_RESERVED_SHARED STV_DEFAULT"
__nv_reservedSMEM_offset_0_alias:
	.zero		0


//--------------------- .nv.global                --------------------------
	.section	.nv.global,"aw",@nobits
.nv.global:
	.type		_ZN40_INTERNAL_10f219d0_4_k_cu_42885033_306974cute1_E,@object
	.size		_ZN40_INTERNAL_10f219d0_4_k_cu_42885033_306974cute1_E,(_ZN40_INTERNAL_10f219d0_4_k_cu_42885033_306974cuda3std3__45__cpo6cbeginE - _ZN40_INTERNAL_10f219d0_4_k_cu_42885033_306974cute1_E)
_ZN40_INTERNAL_10f219d0_4_k_cu_42885033_306974cute1_E:
	.zero		1
	.type		_ZN40_INTERNAL_10f219d0_4_k_cu_42885033_306974cuda3std3__45__cpo6cbeginE,@object
	.size		_ZN40_INTERNAL_10f219d0_4_k_cu_42885033_306974cuda3std3__45__cpo6cbeginE,(_ZN40_INTERNAL_10f219d0_4_k_cu_42885033_306974cuda3std3__48in_placeE - _ZN40_INTERNAL_10f219d0_4_k_cu_42885033_306974cuda3std3__45__cpo6cbeginE)
_ZN40_INTERNAL_10f219d0_4_k_cu_42885033_306974cuda3std3__45__cpo6cbeginE:
	.zero		1
	.type		_ZN40_INTERNAL_10f219d0_4_k_cu_42885033_306974cuda3std3__48in_placeE,@object
	.size		_ZN40_INTERNAL_10f219d0_4_k_cu_42885033_306974cuda3std3__48in_placeE,(_ZN40_INTERNAL_10f219d0_4_k_cu_42885033_306974cuda3std6ranges3__45__cpo9iter_moveE - _ZN40_INTERNAL_10f219d0_4_k_cu_42885033_306974cuda3std3__48in_placeE)
_ZN40_INTERNAL_10f219d0_4_k_cu_42885033_306974cuda3std3__48in_placeE:
	.zero		1
	.type		_ZN40_INTERNAL_10f219d0_4_k_cu_42885033_306974cuda3std6ranges3__45__cpo9iter_moveE,@object
	.size		_ZN40_INTERNAL_10f219d0_4_k_cu_42885033_306974cuda3std6ranges3__45__cpo9iter_moveE,(_ZN40_INTERNAL_10f219d0_4_k_cu_42885033_306974cuda3std3__45__cpo5beginE - _ZN40_INTERNAL_10f219d0_4_k_cu_42885033_306974cuda3std6ranges3__45__cpo9iter_moveE)
_ZN40_INTERNAL_10f219d0_4_k_cu_42885033_306974cuda3std6ranges3__45__cpo9iter_moveE:
	.zero		1
	.type		_ZN40_INTERNAL_10f219d0_4_k_cu_42885033_306974cuda3std3__45__cpo5beginE,@object
	.size		_ZN40_INTERNAL_10f219d0_4_k_cu_42885033_306974cuda3std3__45__cpo5beginE,(_ZN40_INTERNAL_10f219d0_4_k_cu_42885033_306974cuda3std3__442_GLOBAL__N__10f219d0_4_k_cu_42885033_306976ignoreE - _ZN40_INTERNAL_10f219d0_4_k_cu_42885033_306974cuda3std3__45__cpo5beginE)
_ZN40_INTERNAL_10f219d0_4_k_cu_42885033_306974cuda3std3__45__cpo5beginE:
	.zero		1
	.type		_ZN40_INTERNAL_10f219d0_4_k_cu_42885033_306974cuda3std3__442_GLOBAL__N__10f219d0_4_k_cu_42885033_306976ignoreE,@object
	.size		_ZN40_INTERNAL_10f219d0_4_k_cu_42885033_306974cuda3std3__442_GLOBAL__N__10f219d0_4_k_cu_42885033_306976ignoreE,(_ZN40_INTERNAL_10f219d0_4_k_cu_42885033_306974cute7productE - _ZN40_INTERNAL_10f219d0_4_k_cu_42885033_306974cuda3std3__442_GLOBAL__N__10f219d0_4_k_cu_42885033_306976ignoreE)
_ZN40_INTERNAL_10f219d0_4_k_cu_42885033_306974cuda3std3__442_GLOBAL__N__10f219d0_4_k_cu_42885033_306976ignoreE:
	.zero		1
	.type		_ZN40_INTERNAL_10f219d0_4_k_cu_42885033_306974cute7productE,@object
	.size		_ZN40_INTERNAL_10f219d0_4_k_cu_42885033_306974cute7productE,(_ZN40_INTERNAL_10f219d0_4_k_cu_42885033_306974cuda3std3__45__cpo3endE - _ZN40_INTERNAL_10f219d0_4_k_cu_42885033_306974cute7productE)
_ZN40_INTERNAL_10f219d0_4_k_cu_42885033_306974cute7productE:
	.zero		1
	.type		_ZN40_INTERNAL_10f219d0_4_k_cu_42885033_306974cuda3std3__45__cpo3endE,@object
	.size		_ZN40_INTERNAL_10f219d0_4_k_cu_42885033_306974cuda3std3__45__cpo3endE,(_ZN40_INTERNAL_10f219d0_4_k_cu_42885033_306974cuda3std3__419piecewise_constructE - _ZN40_INTERNAL_10f219d0_4_k_cu_42885033_306974cuda3std3__45__cpo3endE)
_ZN40_INTERNAL_10f219d0_4_k_cu_42885033_306974cuda3std3__45__cpo3endE:
	.zero		1
	.type		_ZN40_INTERNAL_10f219d0_4_k_cu_42885033_306974cuda3std3__419piecewise_constructE,@object
	.size		_ZN40_INTERNAL_10f219d0_4_k_cu_42885033_306974cuda3std3__419piecewise_constructE,(_ZN40_INTERNAL_10f219d0_4_k_cu_42885033_306974cuda3std3__45__cpo4cendE - _ZN40_INTERNAL_10f219d0_4_k_cu_42885033_306974cuda3std3__419piecewise_constructE)
_ZN40_INTERNAL_10f219d0_4_k_cu_42885033_306974cuda3std3__419piecewise_constructE:
	.zero		1
	.type		_ZN40_INTERNAL_10f219d0_4_k_cu_42885033_306974cuda3std3__45__cpo4cendE,@object
	.size		_ZN40_INTERNAL_10f219d0_4_k_cu_42885033_306974cuda3std3__45__cpo4cendE,(_ZN40_INTERNAL_10f219d0_4_k_cu_42885033_306974cuda3std6ranges3__45__cpo4swapE - _ZN40_INTERNAL_10f219d0_4_k_cu_42885033_306974cuda3std3__45__cpo4cendE)
_ZN40_INTERNAL_10f219d0_4_k_cu_42885033_306974cuda3std3__45__cpo4cendE:
	.zero		1
	.type		_ZN40_INTERNAL_10f219d0_4_k_cu_42885033_306974cuda3std6ranges3__45__cpo4swapE,@object
	.size		_ZN40_INTERNAL_10f219d0_4_k_cu_42885033_306974cuda3std6ranges3__45__cpo4swapE,(.L_8 - _ZN40_INTERNAL_10f219d0_4_k_cu_42885033_306974cuda3std6ranges3__45__cpo4swapE)
_ZN40_INTERNAL_10f219d0_4_k_cu_42885033_306974cuda3std6ranges3__45__cpo4swapE:
	.zero		1
.L_8:


//--------------------- .nv.constant0._ZN7cutlass13device_kernelINS_4gemm6kernel13GemmUniversalIN4cute5tupleIJiiiiEEENS1_10collective13CollectiveMmaINS1_34MainloopSm90TmaGmmaWarpSpecializedILi5ENS5_IJNS4_1CILi1EEESB_SB_EEENS1_35KernelTmaWarpSpecializedCooperativeEEENS5_IJNSA_ILi256EEENSA_ILi128EEESG_EEEaNS5_IJlSB_lEEEaSI_NS4_8TiledMMAINS4_8MMA_AtomIJNS4_4SM904GMMA27MMA_64x128x32_S32S8S8_SS_TNEEEENS4_6LayoutINS5_IJNSA_ILi2EEESB_SB_EEENS5_IJSB_NSA_ILi0EEESS_EEEEENS5_IJNS4_10UnderscoreESV_SV_EEEEENS4_13SM90_TMA_LOADENS4_14ComposedLayoutINS4_7SwizzleILi3ELi4ELi3EEENS4_18smem_ptr_flag_bitsILi8EEENSP_INS5_IJNSA_ILi8EEESG_EEENS5_IJSG_SB_EEEEEEEvNS4_8identityESY_S18_vS19_EENS_8epilogue10collective6detail29Sm90TmaWarpSpecializedAdapterINS1C_15DefaultEpilogueIaSI_SI_NS1B_6thread17LinearCombinationIaLi1EiiLNS1G_9ScaleType4KindE0ELNS_15FloatRoundStyleE2EaEENS1_15EpilogueDefaultEEEEEvvEEEEvNT_6ParamsE --------------------------
	.section	.nv.constant0._ZN7cutlass13device_kernelINS_4gemm6kernel13GemmUniversalIN4cute5tupleIJiiiiEEENS1_10collective13CollectiveMmaINS1_34MainloopSm90TmaGmmaWarpSpecializedILi5ENS5_IJNS4_1CILi1EEESB_SB_EEENS1_35KernelTmaWarpSpecializedCooperativeEEENS5_IJNSA_ILi256EEENSA_ILi128EEESG_EEEaNS5_IJlSB_lEEEaSI_NS4_8TiledMMAINS4_8MMA_AtomIJNS4_4SM904GMMA27MMA_64x128x32_S32S8S8_SS_TNEEEENS4_6LayoutINS5_IJNSA_ILi2EEESB_SB_EEENS5_IJSB_NSA_ILi0EEESS_EEEEENS5_IJNS4_10UnderscoreESV_SV_EEEEENS4_13SM90_TMA_LOADENS4_14ComposedLayoutINS4_7SwizzleILi3ELi4ELi3EEENS4_18smem_ptr_flag_bitsILi8EEENSP_INS5_IJNSA_ILi8EEESG_EEENS5_IJSG_SB_EEEEEEEvNS4_8identityESY_S18_vS19_EENS_8epilogue10collective6detail29Sm90TmaWarpSpecializedAdapterINS1C_15DefaultEpilogueIaSI_SI_NS1B_6thread17LinearCombinationIaLi1EiiLNS1G_9ScaleType4KindE0ELNS_15FloatRoundStyleE2EaEENS1_15EpilogueDefaultEEEEEvvEEEEvNT_6ParamsE,"a",@progbits
	.sectionflags	@""
	.align	4
.nv.constant0._ZN7cutlass13device_kernelINS_4gemm6kernel13GemmUniversalIN4cute5tupleIJiiiiEEENS1_10collective13CollectiveMmaINS1_34MainloopSm90TmaGmmaWarpSpecializedILi5ENS5_IJNS4_1CILi1EEESB_SB_EEENS1_35KernelTmaWarpSpecializedCooperativeEEENS5_IJNSA_ILi256EEENSA_ILi128EEESG_EEEaNS5_IJlSB_lEEEaSI_NS4_8TiledMMAINS4_8MMA_AtomIJNS4_4SM904GMMA27MMA_64x128x32_S32S8S8_SS_TNEEEENS4_6LayoutINS5_IJNSA_ILi2EEESB_SB_EEENS5_IJSB_NSA_ILi0EEESS_EEEEENS5_IJNS4_10UnderscoreESV_SV_EEEEENS4_13SM90_TMA_LOADENS4_14ComposedLayoutINS4_7SwizzleILi3ELi4ELi3EEENS4_18smem_ptr_flag_bitsILi8EEENSP_INS5_IJNSA_ILi8EEESG_EEENS5_IJSG_SB_EEEEEEEvNS4_8identityESY_S18_vS19_EENS_8epilogue10collective6detail29Sm90TmaWarpSpecializedAdapterINS1C_15DefaultEpilogueIaSI_SI_NS1B_6thread17LinearCombinationIaLi1EiiLNS1G_9ScaleType4KindE0ELNS_15FloatRoundStyleE2EaEENS1_15EpilogueDefaultEEEEEvvEEEEvNT_6ParamsE:
	.zero		1664


//--------------------- SYMBOLS --------------------------

	.type		.nv.reservedSmem.offset0,@object
	.size		.nv.reservedSmem.offset0,0x4
	.type		__assertfail,@function
